//
// Generated by NVIDIA NVVM Compiler
//
// Compiler Build ID: CL-36424714
// Cuda compilation tools, release 13.0, V13.0.88
// Based on NVVM 20.0.0
//

.version 9.0
.target sm_100
.address_size 64

	// .globl	_Z9mtrxToVecPiS_S_i

.visible .entry _Z9mtrxToVecPiS_S_i(
	.param .u64 .ptr .align 1 _Z9mtrxToVecPiS_S_i_param_0,
	.param .u64 .ptr .align 1 _Z9mtrxToVecPiS_S_i_param_1,
	.param .u64 .ptr .align 1 _Z9mtrxToVecPiS_S_i_param_2,
	.param .u32 _Z9mtrxToVecPiS_S_i_param_3
)
{
	.reg .pred 	%p<14>;
	.reg .b32 	%r<125>;
	.reg .b64 	%rd<52>;

	ld.param.u64 	%rd8, [_Z9mtrxToVecPiS_S_i_param_0];
	ld.param.u64 	%rd7, [_Z9mtrxToVecPiS_S_i_param_1];
	ld.param.u64 	%rd9, [_Z9mtrxToVecPiS_S_i_param_2];
	ld.param.u32 	%r41, [_Z9mtrxToVecPiS_S_i_param_3];
	cvta.to.global.u64 	%rd1, %rd8;
	cvta.to.global.u64 	%rd2, %rd9;
	mov.u32 	%r1, %ntid.x;
	mov.u32 	%r42, %ctaid.x;
	mov.u32 	%r43, %tid.x;
	mad.lo.s32 	%r110, %r1, %r42, %r43;
	setp.ge.s32 	%p1, %r110, %r41;
	@%p1 bra 	$L__BB0_18;
	setp.gt.s32 	%p2, %r41, 0;
	mov.u32 	%r44, %nctaid.x;
	mul.lo.s32 	%r3, %r44, %r1;
	@%p2 bra 	$L__BB0_2;
	bra.uni 	$L__BB0_17;
$L__BB0_2:
	add.s32 	%r4, %r41, -1;
	and.b32  	%r5, %r41, 15;
	add.s32 	%r6, %r5, -1;
	and.b32  	%r7, %r41, 7;
	add.s32 	%r8, %r7, -1;
	and.b32  	%r9, %r41, 2147483632;
	and.b32  	%r10, %r41, 3;
	neg.s32 	%r11, %r9;
	shl.b32 	%r12, %r41, 4;
	cvta.to.global.u64 	%rd3, %rd7;
	mul.wide.u32 	%rd5, %r41, 4;
$L__BB0_3:
	setp.lt.u32 	%p4, %r4, 15;
	mul.wide.s32 	%rd12, %r110, 4;
	add.s64 	%rd13, %rd3, %rd12;
	ld.global.u32 	%r14, [%rd13];
	mov.b32 	%r118, 0;
	mov.u32 	%r123, %r118;
	@%p4 bra 	$L__BB0_6;
	mov.b32 	%r123, 0;
	mov.u32 	%r111, %r110;
	mov.u32 	%r112, %r11;
$L__BB0_5:
	.pragma "nounroll";
	mul.wide.s32 	%rd14, %r111, 4;
	add.s64 	%rd15, %rd1, %rd14;
	ld.global.u32 	%r49, [%rd15];
	mad.lo.s32 	%r50, %r14, %r49, %r123;
	add.s64 	%rd17, %rd15, %rd5;
	ld.global.u32 	%r51, [%rd17];
	mad.lo.s32 	%r52, %r14, %r51, %r50;
	add.s64 	%rd18, %rd17, %rd5;
	ld.global.u32 	%r53, [%rd18];
	mad.lo.s32 	%r54, %r14, %r53, %r52;
	add.s64 	%rd19, %rd18, %rd5;
	ld.global.u32 	%r55, [%rd19];
	mad.lo.s32 	%r56, %r14, %r55, %r54;
	add.s64 	%rd20, %rd19, %rd5;
	ld.global.u32 	%r57, [%rd20];
	mad.lo.s32 	%r58, %r14, %r57, %r56;
	add.s64 	%rd21, %rd20, %rd5;
	ld.global.u32 	%r59, [%rd21];
	mad.lo.s32 	%r60, %r14, %r59, %r58;
	add.s64 	%rd22, %rd21, %rd5;
	ld.global.u32 	%r61, [%rd22];
	mad.lo.s32 	%r62, %r14, %r61, %r60;
	add.s64 	%rd23, %rd22, %rd5;
	ld.global.u32 	%r63, [%rd23];
	mad.lo.s32 	%r64, %r14, %r63, %r62;
	add.s64 	%rd24, %rd23, %rd5;
	ld.global.u32 	%r65, [%rd24];
	mad.lo.s32 	%r66, %r14, %r65, %r64;
	add.s64 	%rd25, %rd24, %rd5;
	ld.global.u32 	%r67, [%rd25];
	mad.lo.s32 	%r68, %r14, %r67, %r66;
	add.s64 	%rd26, %rd25, %rd5;
	ld.global.u32 	%r69, [%rd26];
	mad.lo.s32 	%r70, %r14, %r69, %r68;
	add.s64 	%rd27, %rd26, %rd5;
	ld.global.u32 	%r71, [%rd27];
	mad.lo.s32 	%r72, %r14, %r71, %r70;
	add.s64 	%rd28, %rd27, %rd5;
	ld.global.u32 	%r73, [%rd28];
	mad.lo.s32 	%r74, %r14, %r73, %r72;
	add.s64 	%rd29, %rd28, %rd5;
	ld.global.u32 	%r75, [%rd29];
	mad.lo.s32 	%r76, %r14, %r75, %r74;
	add.s64 	%rd30, %rd29, %rd5;
	ld.global.u32 	%r77, [%rd30];
	mad.lo.s32 	%r78, %r14, %r77, %r76;
	add.s64 	%rd31, %rd30, %rd5;
	ld.global.u32 	%r79, [%rd31];
	mad.lo.s32 	%r123, %r14, %r79, %r78;
	add.s32 	%r112, %r112, 16;
	add.s32 	%r111, %r111, %r12;
	setp.ne.s32 	%p5, %r112, 0;
	mov.u32 	%r118, %r9;
	@%p5 bra 	$L__BB0_5;
$L__BB0_6:
	setp.eq.s32 	%p6, %r5, 0;
	@%p6 bra 	$L__BB0_16;
	setp.lt.u32 	%p7, %r6, 7;
	@%p7 bra 	$L__BB0_9;
	mad.lo.s32 	%r81, %r118, %r41, %r110;
	mul.wide.s32 	%rd32, %r81, 4;
	add.s64 	%rd33, %rd1, %rd32;
	ld.global.u32 	%r82, [%rd33];
	mad.lo.s32 	%r83, %r14, %r82, %r123;
	add.s64 	%rd35, %rd33, %rd5;
	ld.global.u32 	%r84, [%rd35];
	mad.lo.s32 	%r85, %r14, %r84, %r83;
	add.s64 	%rd36, %rd35, %rd5;
	ld.global.u32 	%r86, [%rd36];
	mad.lo.s32 	%r87, %r14, %r86, %r85;
	add.s64 	%rd37, %rd36, %rd5;
	ld.global.u32 	%r88, [%rd37];
	mad.lo.s32 	%r89, %r14, %r88, %r87;
	add.s64 	%rd38, %rd37, %rd5;
	ld.global.u32 	%r90, [%rd38];
	mad.lo.s32 	%r91, %r14, %r90, %r89;
	add.s64 	%rd39, %rd38, %rd5;
	ld.global.u32 	%r92, [%rd39];
	mad.lo.s32 	%r93, %r14, %r92, %r91;
	add.s64 	%rd40, %rd39, %rd5;
	ld.global.u32 	%r94, [%rd40];
	mad.lo.s32 	%r95, %r14, %r94, %r93;
	add.s64 	%rd41, %rd40, %rd5;
	ld.global.u32 	%r96, [%rd41];
	mad.lo.s32 	%r123, %r14, %r96, %r95;
	add.s32 	%r118, %r118, 8;
$L__BB0_9:
	setp.eq.s32 	%p8, %r7, 0;
	@%p8 bra 	$L__BB0_16;
	setp.lt.u32 	%p9, %r8, 3;
	@%p9 bra 	$L__BB0_12;
	mad.lo.s32 	%r98, %r118, %r41, %r110;
	mul.wide.s32 	%rd42, %r98, 4;
	add.s64 	%rd43, %rd1, %rd42;
	ld.global.u32 	%r99, [%rd43];
	mad.lo.s32 	%r100, %r14, %r99, %r123;
	add.s64 	%rd45, %rd43, %rd5;
	ld.global.u32 	%r101, [%rd45];
	mad.lo.s32 	%r102, %r14, %r101, %r100;
	add.s64 	%rd46, %rd45, %rd5;
	ld.global.u32 	%r103, [%rd46];
	mad.lo.s32 	%r104, %r14, %r103, %r102;
	add.s64 	%rd47, %rd46, %rd5;
	ld.global.u32 	%r105, [%rd47];
	mad.lo.s32 	%r123, %r14, %r105, %r104;
	add.s32 	%r118, %r118, 4;
$L__BB0_12:
	setp.eq.s32 	%p10, %r10, 0;
	@%p10 bra 	$L__BB0_16;
	setp.eq.s32 	%p11, %r10, 1;
	mad.lo.s32 	%r106, %r118, %r41, %r110;
	mul.wide.s32 	%rd48, %r106, 4;
	add.s64 	%rd4, %rd1, %rd48;
	ld.global.u32 	%r107, [%rd4];
	mad.lo.s32 	%r123, %r14, %r107, %r123;
	@%p11 bra 	$L__BB0_16;
	setp.eq.s32 	%p12, %r10, 2;
	add.s64 	%rd6, %rd4, %rd5;
	ld.global.u32 	%r108, [%rd6];
	mad.lo.s32 	%r123, %r14, %r108, %r123;
	@%p12 bra 	$L__BB0_16;
	add.s64 	%rd49, %rd6, %rd5;
	ld.global.u32 	%r109, [%rd49];
	mad.lo.s32 	%r123, %r14, %r109, %r123;
$L__BB0_16:
	add.s64 	%rd51, %rd2, %rd12;
	st.global.u32 	[%rd51], %r123;
	add.s32 	%r110, %r110, %r3;
	setp.lt.s32 	%p13, %r110, %r41;
	@%p13 bra 	$L__BB0_3;
	bra.uni 	$L__BB0_18;
$L__BB0_17:
	mul.wide.s32 	%rd10, %r110, 4;
	add.s64 	%rd11, %rd2, %rd10;
	mov.b32 	%r45, 0;
	st.global.u32 	[%rd11], %r45;
	add.s32 	%r110, %r110, %r3;
	setp.lt.s32 	%p3, %r110, %r41;
	@%p3 bra 	$L__BB0_17;
$L__BB0_18:
	ret;

}
	// .globl	_Z10mtrxToVecYPiS_S_i
.visible .entry _Z10mtrxToVecYPiS_S_i(
	.param .u64 .ptr .align 1 _Z10mtrxToVecYPiS_S_i_param_0,
	.param .u64 .ptr .align 1 _Z10mtrxToVecYPiS_S_i_param_1,
	.param .u64 .ptr .align 1 _Z10mtrxToVecYPiS_S_i_param_2,
	.param .u32 _Z10mtrxToVecYPiS_S_i_param_3
)
{
	.reg .pred 	%p<12>;
	.reg .b32 	%r<121>;
	.reg .b64 	%rd<50>;

	ld.param.u64 	%rd9, [_Z10mtrxToVecYPiS_S_i_param_0];
	ld.param.u64 	%rd7, [_Z10mtrxToVecYPiS_S_i_param_1];
	ld.param.u64 	%rd8, [_Z10mtrxToVecYPiS_S_i_param_2];
	ld.param.u32 	%r39, [_Z10mtrxToVecYPiS_S_i_param_3];
	cvta.to.global.u64 	%rd1, %rd9;
	mov.u32 	%r1, %ntid.y;
	mov.u32 	%r40, %ctaid.y;
	mov.u32 	%r41, %tid.y;
	mad.lo.s32 	%r107, %r1, %r40, %r41;
	setp.ge.s32 	%p1, %r107, %r39;
	@%p1 bra 	$L__BB1_16;
	mov.u32 	%r42, %nctaid.y;
	mul.lo.s32 	%r3, %r42, %r1;
	add.s32 	%r4, %r39, -1;
	and.b32  	%r5, %r39, 15;
	add.s32 	%r6, %r5, -1;
	and.b32  	%r7, %r39, 7;
	add.s32 	%r8, %r7, -1;
	and.b32  	%r9, %r39, 2147483632;
	and.b32  	%r10, %r39, 3;
	neg.s32 	%r11, %r9;
	shl.b32 	%r12, %r39, 4;
	cvta.to.global.u64 	%rd2, %rd8;
	cvta.to.global.u64 	%rd3, %rd7;
	mul.wide.s32 	%rd5, %r39, 4;
$L__BB1_2:
	setp.lt.u32 	%p2, %r4, 15;
	mul.wide.s32 	%rd10, %r107, 4;
	add.s64 	%rd11, %rd3, %rd10;
	ld.global.u32 	%r14, [%rd11];
	mov.b32 	%r115, 0;
	mov.u32 	%r120, %r115;
	@%p2 bra 	$L__BB1_5;
	mov.b32 	%r120, 0;
	mov.u32 	%r108, %r107;
	mov.u32 	%r109, %r11;
$L__BB1_4:
	.pragma "nounroll";
	mul.wide.s32 	%rd12, %r108, 4;
	add.s64 	%rd13, %rd1, %rd12;
	ld.global.u32 	%r46, [%rd13];
	mad.lo.s32 	%r47, %r14, %r46, %r120;
	add.s64 	%rd15, %rd13, %rd5;
	ld.global.u32 	%r48, [%rd15];
	mad.lo.s32 	%r49, %r14, %r48, %r47;
	add.s64 	%rd16, %rd15, %rd5;
	ld.global.u32 	%r50, [%rd16];
	mad.lo.s32 	%r51, %r14, %r50, %r49;
	add.s64 	%rd17, %rd16, %rd5;
	ld.global.u32 	%r52, [%rd17];
	mad.lo.s32 	%r53, %r14, %r52, %r51;
	add.s64 	%rd18, %rd17, %rd5;
	ld.global.u32 	%r54, [%rd18];
	mad.lo.s32 	%r55, %r14, %r54, %r53;
	add.s64 	%rd19, %rd18, %rd5;
	ld.global.u32 	%r56, [%rd19];
	mad.lo.s32 	%r57, %r14, %r56, %r55;
	add.s64 	%rd20, %rd19, %rd5;
	ld.global.u32 	%r58, [%rd20];
	mad.lo.s32 	%r59, %r14, %r58, %r57;
	add.s64 	%rd21, %rd20, %rd5;
	ld.global.u32 	%r60, [%rd21];
	mad.lo.s32 	%r61, %r14, %r60, %r59;
	add.s64 	%rd22, %rd21, %rd5;
	ld.global.u32 	%r62, [%rd22];
	mad.lo.s32 	%r63, %r14, %r62, %r61;
	add.s64 	%rd23, %rd22, %rd5;
	ld.global.u32 	%r64, [%rd23];
	mad.lo.s32 	%r65, %r14, %r64, %r63;
	add.s64 	%rd24, %rd23, %rd5;
	ld.global.u32 	%r66, [%rd24];
	mad.lo.s32 	%r67, %r14, %r66, %r65;
	add.s64 	%rd25, %rd24, %rd5;
	ld.global.u32 	%r68, [%rd25];
	mad.lo.s32 	%r69, %r14, %r68, %r67;
	add.s64 	%rd26, %rd25, %rd5;
	ld.global.u32 	%r70, [%rd26];
	mad.lo.s32 	%r71, %r14, %r70, %r69;
	add.s64 	%rd27, %rd26, %rd5;
	ld.global.u32 	%r72, [%rd27];
	mad.lo.s32 	%r73, %r14, %r72, %r71;
	add.s64 	%rd28, %rd27, %rd5;
	ld.global.u32 	%r74, [%rd28];
	mad.lo.s32 	%r75, %r14, %r74, %r73;
	add.s64 	%rd29, %rd28, %rd5;
	ld.global.u32 	%r76, [%rd29];
	mad.lo.s32 	%r120, %r14, %r76, %r75;
	add.s32 	%r109, %r109, 16;
	add.s32 	%r108, %r108, %r12;
	setp.ne.s32 	%p3, %r109, 0;
	mov.u32 	%r115, %r9;
	@%p3 bra 	$L__BB1_4;
$L__BB1_5:
	setp.eq.s32 	%p4, %r5, 0;
	@%p4 bra 	$L__BB1_15;
	setp.lt.u32 	%p5, %r6, 7;
	@%p5 bra 	$L__BB1_8;
	mad.lo.s32 	%r78, %r115, %r39, %r107;
	mul.wide.s32 	%rd30, %r78, 4;
	add.s64 	%rd31, %rd1, %rd30;
	ld.global.u32 	%r79, [%rd31];
	mad.lo.s32 	%r80, %r14, %r79, %r120;
	add.s64 	%rd33, %rd31, %rd5;
	ld.global.u32 	%r81, [%rd33];
	mad.lo.s32 	%r82, %r14, %r81, %r80;
	add.s64 	%rd34, %rd33, %rd5;
	ld.global.u32 	%r83, [%rd34];
	mad.lo.s32 	%r84, %r14, %r83, %r82;
	add.s64 	%rd35, %rd34, %rd5;
	ld.global.u32 	%r85, [%rd35];
	mad.lo.s32 	%r86, %r14, %r85, %r84;
	add.s64 	%rd36, %rd35, %rd5;
	ld.global.u32 	%r87, [%rd36];
	mad.lo.s32 	%r88, %r14, %r87, %r86;
	add.s64 	%rd37, %rd36, %rd5;
	ld.global.u32 	%r89, [%rd37];
	mad.lo.s32 	%r90, %r14, %r89, %r88;
	add.s64 	%rd38, %rd37, %rd5;
	ld.global.u32 	%r91, [%rd38];
	mad.lo.s32 	%r92, %r14, %r91, %r90;
	add.s64 	%rd39, %rd38, %rd5;
	ld.global.u32 	%r93, [%rd39];
	mad.lo.s32 	%r120, %r14, %r93, %r92;
	add.s32 	%r115, %r115, 8;
$L__BB1_8:
	setp.eq.s32 	%p6, %r7, 0;
	@%p6 bra 	$L__BB1_15;
	setp.lt.u32 	%p7, %r8, 3;
	@%p7 bra 	$L__BB1_11;
	mad.lo.s32 	%r95, %r115, %r39, %r107;
	mul.wide.s32 	%rd40, %r95, 4;
	add.s64 	%rd41, %rd1, %rd40;
	ld.global.u32 	%r96, [%rd41];
	mad.lo.s32 	%r97, %r14, %r96, %r120;
	add.s64 	%rd43, %rd41, %rd5;
	ld.global.u32 	%r98, [%rd43];
	mad.lo.s32 	%r99, %r14, %r98, %r97;
	add.s64 	%rd44, %rd43, %rd5;
	ld.global.u32 	%r100, [%rd44];
	mad.lo.s32 	%r101, %r14, %r100, %r99;
	add.s64 	%rd45, %rd44, %rd5;
	ld.global.u32 	%r102, [%rd45];
	mad.lo.s32 	%r120, %r14, %r102, %r101;
	add.s32 	%r115, %r115, 4;
$L__BB1_11:
	setp.eq.s32 	%p8, %r10, 0;
	@%p8 bra 	$L__BB1_15;
	setp.eq.s32 	%p9, %r10, 1;
	mad.lo.s32 	%r103, %r115, %r39, %r107;
	mul.wide.s32 	%rd46, %r103, 4;
	add.s64 	%rd4, %rd1, %rd46;
	ld.global.u32 	%r104, [%rd4];
	mad.lo.s32 	%r120, %r14, %r104, %r120;
	@%p9 bra 	$L__BB1_15;
	setp.eq.s32 	%p10, %r10, 2;
	add.s64 	%rd6, %rd4, %rd5;
	ld.global.u32 	%r105, [%rd6];
	mad.lo.s32 	%r120, %r14, %r105, %r120;
	@%p10 bra 	$L__BB1_15;
	add.s64 	%rd47, %rd6, %rd5;
	ld.global.u32 	%r106, [%rd47];
	mad.lo.s32 	%r120, %r14, %r106, %r120;
$L__BB1_15:
	add.s64 	%rd49, %rd2, %rd10;
	st.global.u32 	[%rd49], %r120;
	add.s32 	%r107, %r107, %r3;
	setp.lt.s32 	%p11, %r107, %r39;
	@%p11 bra 	$L__BB1_2;
$L__BB1_16:
	ret;

}
	// .globl	_Z18transposeMtrxToVecPiS_S_i
.visible .entry _Z18transposeMtrxToVecPiS_S_i(
	.param .u64 .ptr .align 1 _Z18transposeMtrxToVecPiS_S_i_param_0,
	.param .u64 .ptr .align 1 _Z18transposeMtrxToVecPiS_S_i_param_1,
	.param .u64 .ptr .align 1 _Z18transposeMtrxToVecPiS_S_i_param_2,
	.param .u32 _Z18transposeMtrxToVecPiS_S_i_param_3
)
{
	.reg .pred 	%p<14>;
	.reg .b32 	%r<137>;
	.reg .b64 	%rd<61>;

	ld.param.u64 	%rd5, [_Z18transposeMtrxToVecPiS_S_i_param_0];
	ld.param.u64 	%rd4, [_Z18transposeMtrxToVecPiS_S_i_param_1];
	ld.param.u64 	%rd6, [_Z18transposeMtrxToVecPiS_S_i_param_2];
	ld.param.u32 	%r43, [_Z18transposeMtrxToVecPiS_S_i_param_3];
	cvta.to.global.u64 	%rd1, %rd5;
	cvta.to.global.u64 	%rd2, %rd6;
	mov.u32 	%r1, %ntid.x;
	mov.u32 	%r44, %ctaid.x;
	mov.u32 	%r45, %tid.x;
	mad.lo.s32 	%r122, %r1, %r44, %r45;
	setp.ge.s32 	%p1, %r122, %r43;
	@%p1 bra 	$L__BB2_18;
	setp.gt.s32 	%p2, %r43, 0;
	mov.u32 	%r46, %nctaid.x;
	mul.lo.s32 	%r3, %r46, %r1;
	@%p2 bra 	$L__BB2_2;
	bra.uni 	$L__BB2_17;
$L__BB2_2:
	add.s32 	%r4, %r43, -1;
	and.b32  	%r5, %r43, 15;
	add.s32 	%r6, %r5, -1;
	and.b32  	%r7, %r43, 7;
	add.s32 	%r8, %r7, -1;
	and.b32  	%r9, %r43, 2147483632;
	and.b32  	%r10, %r43, 3;
	neg.s32 	%r11, %r9;
	cvta.to.global.u64 	%rd3, %rd4;
$L__BB2_3:
	setp.lt.u32 	%p4, %r4, 15;
	mul.wide.s32 	%rd9, %r122, 4;
	add.s64 	%rd10, %rd3, %rd9;
	ld.global.u32 	%r13, [%rd10];
	mov.b32 	%r130, 0;
	mov.u32 	%r135, %r130;
	@%p4 bra 	$L__BB2_6;
	shl.b32 	%r14, %r122, 4;
	mov.b32 	%r135, 0;
	mov.u32 	%r123, %r43;
	mov.u32 	%r124, %r11;
$L__BB2_5:
	.pragma "nounroll";
	mul.wide.s32 	%rd11, %r123, 4;
	add.s64 	%rd12, %rd1, %rd11;
	ld.global.u32 	%r51, [%rd12];
	mad.lo.s32 	%r52, %r13, %r51, %r135;
	add.s64 	%rd14, %rd12, %rd9;
	ld.global.u32 	%r53, [%rd14];
	mad.lo.s32 	%r54, %r13, %r53, %r52;
	add.s64 	%rd15, %rd14, %rd9;
	ld.global.u32 	%r55, [%rd15];
	mad.lo.s32 	%r56, %r13, %r55, %r54;
	add.s64 	%rd16, %rd15, %rd9;
	ld.global.u32 	%r57, [%rd16];
	mad.lo.s32 	%r58, %r13, %r57, %r56;
	add.s64 	%rd17, %rd16, %rd9;
	ld.global.u32 	%r59, [%rd17];
	mad.lo.s32 	%r60, %r13, %r59, %r58;
	add.s64 	%rd18, %rd17, %rd9;
	ld.global.u32 	%r61, [%rd18];
	mad.lo.s32 	%r62, %r13, %r61, %r60;
	add.s64 	%rd19, %rd18, %rd9;
	ld.global.u32 	%r63, [%rd19];
	mad.lo.s32 	%r64, %r13, %r63, %r62;
	add.s64 	%rd20, %rd19, %rd9;
	ld.global.u32 	%r65, [%rd20];
	mad.lo.s32 	%r66, %r13, %r65, %r64;
	add.s64 	%rd21, %rd20, %rd9;
	ld.global.u32 	%r67, [%rd21];
	mad.lo.s32 	%r68, %r13, %r67, %r66;
	add.s64 	%rd22, %rd21, %rd9;
	ld.global.u32 	%r69, [%rd22];
	mad.lo.s32 	%r70, %r13, %r69, %r68;
	add.s64 	%rd23, %rd22, %rd9;
	ld.global.u32 	%r71, [%rd23];
	mad.lo.s32 	%r72, %r13, %r71, %r70;
	add.s64 	%rd24, %rd23, %rd9;
	ld.global.u32 	%r73, [%rd24];
	mad.lo.s32 	%r74, %r13, %r73, %r72;
	add.s64 	%rd25, %rd24, %rd9;
	ld.global.u32 	%r75, [%rd25];
	mad.lo.s32 	%r76, %r13, %r75, %r74;
	add.s64 	%rd26, %rd25, %rd9;
	ld.global.u32 	%r77, [%rd26];
	mad.lo.s32 	%r78, %r13, %r77, %r76;
	add.s64 	%rd27, %rd26, %rd9;
	ld.global.u32 	%r79, [%rd27];
	mad.lo.s32 	%r80, %r13, %r79, %r78;
	add.s64 	%rd28, %rd27, %rd9;
	ld.global.u32 	%r81, [%rd28];
	mad.lo.s32 	%r135, %r13, %r81, %r80;
	add.s32 	%r124, %r124, 16;
	add.s32 	%r123, %r123, %r14;
	setp.ne.s32 	%p5, %r124, 0;
	mov.u32 	%r130, %r9;
	@%p5 bra 	$L__BB2_5;
$L__BB2_6:
	setp.eq.s32 	%p6, %r5, 0;
	@%p6 bra 	$L__BB2_16;
	setp.lt.u32 	%p7, %r6, 7;
	@%p7 bra 	$L__BB2_9;
	mad.lo.s32 	%r83, %r130, %r122, %r43;
	mul.wide.s32 	%rd29, %r83, 4;
	add.s64 	%rd30, %rd1, %rd29;
	ld.global.u32 	%r84, [%rd30];
	mad.lo.s32 	%r85, %r13, %r84, %r135;
	add.s32 	%r86, %r83, %r122;
	mul.wide.s32 	%rd31, %r86, 4;
	add.s64 	%rd32, %rd1, %rd31;
	ld.global.u32 	%r87, [%rd32];
	mad.lo.s32 	%r88, %r13, %r87, %r85;
	add.s32 	%r89, %r86, %r122;
	mul.wide.s32 	%rd33, %r89, 4;
	add.s64 	%rd34, %rd1, %rd33;
	ld.global.u32 	%r90, [%rd34];
	mad.lo.s32 	%r91, %r13, %r90, %r88;
	add.s32 	%r92, %r89, %r122;
	mul.wide.s32 	%rd35, %r92, 4;
	add.s64 	%rd36, %rd1, %rd35;
	ld.global.u32 	%r93, [%rd36];
	mad.lo.s32 	%r94, %r13, %r93, %r91;
	add.s32 	%r95, %r92, %r122;
	mul.wide.s32 	%rd37, %r95, 4;
	add.s64 	%rd38, %rd1, %rd37;
	ld.global.u32 	%r96, [%rd38];
	mad.lo.s32 	%r97, %r13, %r96, %r94;
	add.s32 	%r98, %r95, %r122;
	mul.wide.s32 	%rd39, %r98, 4;
	add.s64 	%rd40, %rd1, %rd39;
	ld.global.u32 	%r99, [%rd40];
	mad.lo.s32 	%r100, %r13, %r99, %r97;
	add.s32 	%r101, %r98, %r122;
	mul.wide.s32 	%rd41, %r101, 4;
	add.s64 	%rd42, %rd1, %rd41;
	ld.global.u32 	%r102, [%rd42];
	mad.lo.s32 	%r103, %r13, %r102, %r100;
	add.s32 	%r104, %r101, %r122;
	mul.wide.s32 	%rd43, %r104, 4;
	add.s64 	%rd44, %rd1, %rd43;
	ld.global.u32 	%r105, [%rd44];
	mad.lo.s32 	%r135, %r13, %r105, %r103;
	add.s32 	%r130, %r130, 8;
$L__BB2_9:
	setp.eq.s32 	%p8, %r7, 0;
	@%p8 bra 	$L__BB2_16;
	setp.lt.u32 	%p9, %r8, 3;
	@%p9 bra 	$L__BB2_12;
	mad.lo.s32 	%r107, %r130, %r122, %r43;
	mul.wide.s32 	%rd45, %r107, 4;
	add.s64 	%rd46, %rd1, %rd45;
	ld.global.u32 	%r108, [%rd46];
	mad.lo.s32 	%r109, %r13, %r108, %r135;
	add.s32 	%r110, %r107, %r122;
	mul.wide.s32 	%rd47, %r110, 4;
	add.s64 	%rd48, %rd1, %rd47;
	ld.global.u32 	%r111, [%rd48];
	mad.lo.s32 	%r112, %r13, %r111, %r109;
	add.s32 	%r113, %r110, %r122;
	mul.wide.s32 	%rd49, %r113, 4;
	add.s64 	%rd50, %rd1, %rd49;
	ld.global.u32 	%r114, [%rd50];
	mad.lo.s32 	%r115, %r13, %r114, %r112;
	add.s32 	%r116, %r113, %r122;
	mul.wide.s32 	%rd51, %r116, 4;
	add.s64 	%rd52, %rd1, %rd51;
	ld.global.u32 	%r117, [%rd52];
	mad.lo.s32 	%r135, %r13, %r117, %r115;
	add.s32 	%r130, %r130, 4;
$L__BB2_12:
	setp.eq.s32 	%p10, %r10, 0;
	@%p10 bra 	$L__BB2_16;
	setp.eq.s32 	%p11, %r10, 1;
	mad.lo.s32 	%r34, %r130, %r122, %r43;
	mul.wide.s32 	%rd53, %r34, 4;
	add.s64 	%rd54, %rd1, %rd53;
	ld.global.u32 	%r118, [%rd54];
	mad.lo.s32 	%r135, %r13, %r118, %r135;
	@%p11 bra 	$L__BB2_16;
	setp.eq.s32 	%p12, %r10, 2;
	add.s32 	%r36, %r34, %r122;
	mul.wide.s32 	%rd55, %r36, 4;
	add.s64 	%rd56, %rd1, %rd55;
	ld.global.u32 	%r119, [%rd56];
	mad.lo.s32 	%r135, %r13, %r119, %r135;
	@%p12 bra 	$L__BB2_16;
	add.s32 	%r120, %r36, %r122;
	mul.wide.s32 	%rd57, %r120, 4;
	add.s64 	%rd58, %rd1, %rd57;
	ld.global.u32 	%r121, [%rd58];
	mad.lo.s32 	%r135, %r13, %r121, %r135;
$L__BB2_16:
	add.s64 	%rd60, %rd2, %rd9;
	st.global.u32 	[%rd60], %r135;
	add.s32 	%r122, %r122, %r3;
	setp.lt.s32 	%p13, %r122, %r43;
	@%p13 bra 	$L__BB2_3;
	bra.uni 	$L__BB2_18;
$L__BB2_17:
	mul.wide.s32 	%rd7, %r122, 4;
	add.s64 	%rd8, %rd2, %rd7;
	mov.b32 	%r47, 0;
	st.global.u32 	[%rd8], %r47;
	add.s32 	%r122, %r122, %r3;
	setp.lt.s32 	%p3, %r122, %r43;
	@%p3 bra 	$L__BB2_17;
$L__BB2_18:
	ret;

}


// ===== COMPILED SASS (sm_100) =====

	.target	sm_100

	.elftype	@"ET_EXEC"


//--------------------- .note.nv.tkinfo           --------------------------
	.section	.note.nv.tkinfo,"",@"SHT_NOTE"
	.sectionflags	@"SHF_NOTE_NV_TKINFO"
	.tkinfo
        /*0018*/ 	.word	0x00000002
        /*0030*/ 	.string	""
        /*0030*/ 	.string	"ptxas"
        /*0030*/ 	.string	"Cuda compilation tools, release 13.0, V13.0.88"
        /*0030*/ 	.string	"Build cuda_13.0.r13.0/compiler.36424714_0"
        /*0030*/ 	.string	"-arch sm_100 -m 64 "



//--------------------- .note.nv.cuinfo           --------------------------
	.section	.note.nv.cuinfo,"",@"SHT_NOTE"
	.sectionflags	@"SHF_NOTE_NV_CUINFO"
        /*0018*/ 	.short	0x0002
        /*001a*/ 	.short	0x0064
        /*001c*/ 	.short	0x0082
	.zero		2


//--------------------- .nv.info                  --------------------------
	.section	.nv.info,"",@"SHT_CUDA_INFO"
	.align	4


	//----- nvinfo : EIATTR_REGCOUNT
	.align		4
        /*0000*/ 	.byte	0x04, 0x2f
        /*0002*/ 	.short	(.L_1 - .L_0)
	.align		4
.L_0:
        /*0004*/ 	.word	index@(_Z9mtrxToVecPiS_S_i)
        /*0008*/ 	.word	0x0000001f


	//----- nvinfo : EIATTR_FRAME_SIZE
	.align		4
.L_1:
        /*000c*/ 	.byte	0x04, 0x11
        /*000e*/ 	.short	(.L_3 - .L_2)
	.align		4
.L_2:
        /*0010*/ 	.word	index@(_Z9mtrxToVecPiS_S_i)
        /*0014*/ 	.word	0x00000000


	//----- nvinfo : EIATTR_REGCOUNT
	.align		4
.L_3:
        /*0018*/ 	.byte	0x04, 0x2f
        /*001a*/ 	.short	(.L_5 - .L_4)
	.align		4
.L_4:
        /*001c*/ 	.word	index@(_Z10mtrxToVecYPiS_S_i)
        /*0020*/ 	.word	0x0000001f


	//----- nvinfo : EIATTR_FRAME_SIZE
	.align		4
.L_5:
        /*0024*/ 	.byte	0x04, 0x11
        /*0026*/ 	.short	(.L_7 - .L_6)
	.align		4
.L_6:
        /*0028*/ 	.word	index@(_Z10mtrxToVecYPiS_S_i)
        /*002c*/ 	.word	0x00000000


	//----- nvinfo : EIATTR_REGCOUNT
	.align		4
.L_7:
        /*0030*/ 	.byte	0x04, 0x2f
        /*0032*/ 	.short	(.L_9 - .L_8)
	.align		4
.L_8:
        /*0034*/ 	.word	index@(_Z18transposeMtrxToVecPiS_S_i)
        /*0038*/ 	.word	0x00000020


	//----- nvinfo : EIATTR_FRAME_SIZE
	.align		4
.L_9:
        /*003c*/ 	.byte	0x04, 0x11
        /*003e*/ 	.short	(.L_11 - .L_10)
	.align		4
.L_10:
        /*0040*/ 	.word	index@(_Z18transposeMtrxToVecPiS_S_i)
        /*0044*/ 	.word	0x00000000


	//----- nvinfo : EIATTR_MIN_STACK_SIZE
	.align		4
.L_11:
        /*0048*/ 	.byte	0x04, 0x12
        /*004a*/ 	.short	(.L_13 - .L_12)
	.align		4
.L_12:
        /*004c*/ 	.word	index@(_Z18transposeMtrxToVecPiS_S_i)
        /*0050*/ 	.word	0x00000000


	//----- nvinfo : EIATTR_MIN_STACK_SIZE
	.align		4
.L_13:
        /*0054*/ 	.byte	0x04, 0x12
        /*0056*/ 	.short	(.L_15 - .L_14)
	.align		4
.L_14:
        /*0058*/ 	.word	index@(_Z10mtrxToVecYPiS_S_i)
        /*005c*/ 	.word	0x00000000


	//----- nvinfo : EIATTR_MIN_STACK_SIZE
	.align		4
.L_15:
        /*0060*/ 	.byte	0x04, 0x12
        /*0062*/ 	.short	(.L_17 - .L_16)
	.align		4
.L_16:
        /*0064*/ 	.word	index@(_Z9mtrxToVecPiS_S_i)
        /*0068*/ 	.word	0x00000000
.L_17:


//--------------------- .nv.compat                --------------------------
	.section	.nv.compat,"",@"SHT_CUDA_COMPAT_INFO"
	.align	4
        /*0000*/ 	.byte	0x02, 0x09, 0x00, 0x00, 0x02, 0x02, 0x01, 0x00, 0x02, 0x05, 0x05, 0x00, 0x03, 0x07, 0x01, 0x01
        /*0010*/ 	.byte	0x02, 0x03, 0x00, 0x00, 0x02, 0x06, 0x01, 0x00, 0x04, 0x0b, 0x08, 0x00, 0x09, 0x00, 0x00, 0x00
        /*0020*/ 	.byte	0x00, 0x00, 0x00, 0x00


//--------------------- .nv.info._Z18transposeMtrxToVecPiS_S_i --------------------------
	.section	.nv.info._Z18transposeMtrxToVecPiS_S_i,"",@"SHT_CUDA_INFO"
	.sectionflags	@""
	.align	4


	//----- nvinfo : EIATTR_CUDA_API_VERSION
	.align		4
        /*0000*/ 	.byte	0x04, 0x37
        /*0002*/ 	.short	(.L_19 - .L_18)
.L_18:
        /*0004*/ 	.word	0x00000082


	//----- nvinfo : EIATTR_KPARAM_INFO
	.align		4
.L_19:
        /*0008*/ 	.byte	0x04, 0x17
        /*000a*/ 	.short	(.L_21 - .L_20)
.L_20:
        /*000c*/ 	.word	0x00000000
        /*0010*/ 	.short	0x0003
        /*0012*/ 	.short	0x0018
        /*0014*/ 	.byte	0x00, 0xf0, 0x11, 0x00


	//----- nvinfo : EIATTR_KPARAM_INFO
	.align		4
.L_21:
        /*0018*/ 	.byte	0x04, 0x17
        /*001a*/ 	.short	(.L_23 - .L_22)
.L_22:
        /*001c*/ 	.word	0x00000000
        /*0020*/ 	.short	0x0002
        /*0022*/ 	.short	0x0010
        /*0024*/ 	.byte	0x00, 0xf5, 0x21, 0x00


	//----- nvinfo : EIATTR_KPARAM_INFO
	.align		4
.L_23:
        /*0028*/ 	.byte	0x04, 0x17
        /*002a*/ 	.short	(.L_25 - .L_24)
.L_24:
        /*002c*/ 	.word	0x00000000
        /*0030*/ 	.short	0x0001
        /*0032*/ 	.short	0x0008
        /*0034*/ 	.byte	0x00, 0xf5, 0x21, 0x00


	//----- nvinfo : EIATTR_KPARAM_INFO
	.align		4
.L_25:
        /*0038*/ 	.byte	0x04, 0x17
        /*003a*/ 	.short	(.L_27 - .L_26)
.L_26:
        /*003c*/ 	.word	0x00000000
        /*0040*/ 	.short	0x0000
        /*0042*/ 	.short	0x0000
        /*0044*/ 	.byte	0x00, 0xf5, 0x21, 0x00


	//----- nvinfo : EIATTR_SPARSE_MMA_MASK
	.align		4
.L_27:
        /*0048*/ 	.byte	0x03, 0x50
        /*004a*/ 	.short	0x0000


	//----- nvinfo : EIATTR_MAXREG_COUNT
	.align		4
        /*004c*/ 	.byte	0x03, 0x1b
        /*004e*/ 	.short	0x00ff


	//----- nvinfo : EIATTR_MERCURY_ISA_VERSION
	.align		4
        /*0050*/ 	.byte	0x03, 0x5f
        /*0052*/ 	.short	0x0101


	//----- nvinfo : EIATTR_VRC_CTA_INIT_COUNT
	.align		4
        /*0054*/ 	.byte	0x02, 0x4a
	.zero		1
	.zero		1


	//----- nvinfo : EIATTR_EXIT_INSTR_OFFSETS
	.align		4
        /*0058*/ 	.byte	0x04, 0x1c
        /*005a*/ 	.short	(.L_29 - .L_28)


	//   ....[0]....
.L_28:
        /*005c*/ 	.word	0x00000070


	//   ....[1]....
        /*0060*/ 	.word	0x00000130


	//   ....[2]....
        /*0064*/ 	.word	0x00000b40


	//----- nvinfo : EIATTR_CRS_STACK_SIZE
	.align		4
.L_29:
        /*0068*/ 	.byte	0x04, 0x1e
        /*006a*/ 	.short	(.L_31 - .L_30)
.L_30:
        /*006c*/ 	.word	0x00000000


	//----- nvinfo : EIATTR_CBANK_PARAM_SIZE
	.align		4
.L_31:
        /*0070*/ 	.byte	0x03, 0x19
        /*0072*/ 	.short	0x001c


	//----- nvinfo : EIATTR_PARAM_CBANK
	.align		4
        /*0074*/ 	.byte	0x04, 0x0a
        /*0076*/ 	.short	(.L_33 - .L_32)
	.align		4
.L_32:
        /*0078*/ 	.word	index@(.nv.constant0._Z18transposeMtrxToVecPiS_S_i)
        /*007c*/ 	.short	0x0380
        /*007e*/ 	.short	0x001c


	//----- nvinfo : EIATTR_SW_WAR
	.align		4
.L_33:
        /*0080*/ 	.byte	0x04, 0x36
        /*0082*/ 	.short	(.L_35 - .L_34)
.L_34:
        /*0084*/ 	.word	0x00000008
.L_35:


//--------------------- .nv.info._Z10mtrxToVecYPiS_S_i --------------------------
	.section	.nv.info._Z10mtrxToVecYPiS_S_i,"",@"SHT_CUDA_INFO"
	.sectionflags	@""
	.align	4


	//----- nvinfo : EIATTR_CUDA_API_VERSION
	.align		4
        /*0000*/ 	.byte	0x04, 0x37
        /*0002*/ 	.short	(.L_37 - .L_36)
.L_36:
        /*0004*/ 	.word	0x00000082


	//----- nvinfo : EIATTR_KPARAM_INFO
	.align		4
.L_37:
        /*0008*/ 	.byte	0x04, 0x17
        /*000a*/ 	.short	(.L_39 - .L_38)
.L_38:
        /*000c*/ 	.word	0x00000000
        /*0010*/ 	.short	0x0003
        /*0012*/ 	.short	0x0018
        /*0014*/ 	.byte	0x00, 0xf0, 0x11, 0x00


	//----- nvinfo : EIATTR_KPARAM_INFO
	.align		4
.L_39:
        /*0018*/ 	.byte	0x04, 0x17
        /*001a*/ 	.short	(.L_41 - .L_40)
.L_40:
        /*001c*/ 	.word	0x00000000
        /*0020*/ 	.short	0x0002
        /*0022*/ 	.short	0x0010
        /*0024*/ 	.byte	0x00, 0xf5, 0x21, 0x00


	//----- nvinfo : EIATTR_KPARAM_INFO
	.align		4
.L_41:
        /*0028*/ 	.byte	0x04, 0x17
        /*002a*/ 	.short	(.L_43 - .L_42)
.L_42:
        /*002c*/ 	.word	0x00000000
        /*0030*/ 	.short	0x0001
        /*0032*/ 	.short	0x0008
        /*0034*/ 	.byte	0x00, 0xf5, 0x21, 0x00


	//----- nvinfo : EIATTR_KPARAM_INFO
	.align		4
.L_43:
        /*0038*/ 	.byte	0x04, 0x17
        /*003a*/ 	.short	(.L_45 - .L_44)
.L_44:
        /*003c*/ 	.word	0x00000000
        /*0040*/ 	.short	0x0000
        /*0042*/ 	.short	0x0000
        /*0044*/ 	.byte	0x00, 0xf5, 0x21, 0x00


	//----- nvinfo : EIATTR_SPARSE_MMA_MASK
	.align		4
.L_45:
        /*0048*/ 	.byte	0x03, 0x50
        /*004a*/ 	.short	0x0000


	//----- nvinfo : EIATTR_MAXREG_COUNT
	.align		4
        /*004c*/ 	.byte	0x03, 0x1b
        /*004e*/ 	.short	0x00ff


	//----- nvinfo : EIATTR_MERCURY_ISA_VERSION
	.align		4
        /*0050*/ 	.byte	0x03, 0x5f
        /*0052*/ 	.short	0x0101


	//----- nvinfo : EIATTR_VRC_CTA_INIT_COUNT
	.align		4
        /*0054*/ 	.byte	0x02, 0x4a
	.zero		1
	.zero		1


	//----- nvinfo : EIATTR_EXIT_INSTR_OFFSETS
	.align		4
        /*0058*/ 	.byte	0x04, 0x1c
        /*005a*/ 	.short	(.L_47 - .L_46)


	//   ....[0]....
.L_46:
        /*005c*/ 	.word	0x00000070


	//   ....[1]....
        /*0060*/ 	.word	0x00000a00


	//----- nvinfo : EIATTR_CRS_STACK_SIZE
	.align		4
.L_47:
        /*0064*/ 	.byte	0x04, 0x1e
        /*0066*/ 	.short	(.L_49 - .L_48)
.L_48:
        /*0068*/ 	.word	0x00000000


	//----- nvinfo : EIATTR_CBANK_PARAM_SIZE
	.align		4
.L_49:
        /*006c*/ 	.byte	0x03, 0x19
        /*006e*/ 	.short	0x001c


	//----- nvinfo : EIATTR_PARAM_CBANK
	.align		4
        /*0070*/ 	.byte	0x04, 0x0a
        /*0072*/ 	.short	(.L_51 - .L_50)
	.align		4
.L_50:
        /*0074*/ 	.word	index@(.nv.constant0._Z10mtrxToVecYPiS_S_i)
        /*0078*/ 	.short	0x0380
        /*007a*/ 	.short	0x001c


	//----- nvinfo : EIATTR_SW_WAR
	.align		4
.L_51:
        /*007c*/ 	.byte	0x04, 0x36
        /*007e*/ 	.short	(.L_53 - .L_52)
.L_52:
        /*0080*/ 	.word	0x00000008
.L_53:


//--------------------- .nv.info._Z9mtrxToVecPiS_S_i --------------------------
	.section	.nv.info._Z9mtrxToVecPiS_S_i,"",@"SHT_CUDA_INFO"
	.sectionflags	@""
	.align	4


	//----- nvinfo : EIATTR_CUDA_API_VERSION
	.align		4
        /*0000*/ 	.byte	0x04, 0x37
        /*0002*/ 	.short	(.L_55 - .L_54)
.L_54:
        /*0004*/ 	.word	0x00000082


	//----- nvinfo : EIATTR_KPARAM_INFO
	.align		4
.L_55:
        /*0008*/ 	.byte	0x04, 0x17
        /*000a*/ 	.short	(.L_57 - .L_56)
.L_56:
        /*000c*/ 	.word	0x00000000
        /*0010*/ 	.short	0x0003
        /*0012*/ 	.short	0x0018
        /*0014*/ 	.byte	0x00, 0xf0, 0x11, 0x00


	//----- nvinfo : EIATTR_KPARAM_INFO
	.align		4
.L_57:
        /*0018*/ 	.byte	0x04, 0x17
        /*001a*/ 	.short	(.L_59 - .L_58)
.L_58:
        /*001c*/ 	.word	0x00000000
        /*0020*/ 	.short	0x0002
        /*0022*/ 	.short	0x0010
        /*0024*/ 	.byte	0x00, 0xf5, 0x21, 0x00


	//----- nvinfo : EIATTR_KPARAM_INFO
	.align		4
.L_59:
        /*0028*/ 	.byte	0x04, 0x17
        /*002a*/ 	.short	(.L_61 - .L_60)
.L_60:
        /*002c*/ 	.word	0x00000000
        /*0030*/ 	.short	0x0001
        /*0032*/ 	.short	0x0008
        /*0034*/ 	.byte	0x00, 0xf5, 0x21, 0x00


	//----- nvinfo : EIATTR_KPARAM_INFO
	.align		4
.L_61:
        /*0038*/ 	.byte	0x04, 0x17
        /*003a*/ 	.short	(.L_63 - .L_62)
.L_62:
        /*003c*/ 	.word	0x00000000
        /*0040*/ 	.short	0x0000
        /*0042*/ 	.short	0x0000
        /*0044*/ 	.byte	0x00, 0xf5, 0x21, 0x00


	//----- nvinfo : EIATTR_SPARSE_MMA_MASK
	.align		4
.L_63:
        /*0048*/ 	.byte	0x03, 0x50
        /*004a*/ 	.short	0x0000


	//----- nvinfo : EIATTR_MAXREG_COUNT
	.align		4
        /*004c*/ 	.byte	0x03, 0x1b
        /*004e*/ 	.short	0x00ff


	//----- nvinfo : EIATTR_MERCURY_ISA_VERSION
	.align		4
        /*0050*/ 	.byte	0x03, 0x5f
        /*0052*/ 	.short	0x0101


	//----- nvinfo : EIATTR_VRC_CTA_INIT_COUNT
	.align		4
        /*0054*/ 	.byte	0x02, 0x4a
	.zero		1
	.zero		1


	//----- nvinfo : EIATTR_EXIT_INSTR_OFFSETS
	.align		4
        /*0058*/ 	.byte	0x04, 0x1c
        /*005a*/ 	.short	(.L_65 - .L_64)


	//   ....[0]....
.L_64:
        /*005c*/ 	.word	0x00000070


	//   ....[1]....
        /*0060*/ 	.word	0x00000130


	//   ....[2]....
        /*0064*/ 	.word	0x00000a90


	//----- nvinfo : EIATTR_CRS_STACK_SIZE
	.align		4
.L_65:
        /*0068*/ 	.byte	0x04, 0x1e
        /*006a*/ 	.short	(.L_67 - .L_66)
.L_66:
        /*006c*/ 	.word	0x00000000


	//----- nvinfo : EIATTR_CBANK_PARAM_SIZE
	.align		4
.L_67:
        /*0070*/ 	.byte	0x03, 0x19
        /*0072*/ 	.short	0x001c


	//----- nvinfo : EIATTR_PARAM_CBANK
	.align		4
        /*0074*/ 	.byte	0x04, 0x0a
        /*0076*/ 	.short	(.L_69 - .L_68)
	.align		4
.L_68:
        /*0078*/ 	.word	index@(.nv.constant0._Z9mtrxToVecPiS_S_i)
        /*007c*/ 	.short	0x0380
        /*007e*/ 	.short	0x001c


	//----- nvinfo : EIATTR_SW_WAR
	.align		4
.L_69:
        /*0080*/ 	.byte	0x04, 0x36
        /*0082*/ 	.short	(.L_71 - .L_70)
.L_70:
        /*0084*/ 	.word	0x00000008
.L_71:


//--------------------- .nv.callgraph             --------------------------
	.section	.nv.callgraph,"",@"SHT_CUDA_CALLGRAPH"
	.align	4
	.sectionentsize	8
	.align		4
        /*0000*/ 	.word	0x00000000
	.align		4
        /*0004*/ 	.word	0xffffffff
	.align		4
        /*0008*/ 	.word	0x00000000
	.align		4
        /*000c*/ 	.word	0xfffffffe
	.align		4
        /*0010*/ 	.word	0x00000000
	.align		4
        /*0014*/ 	.word	0xfffffffd
	.align		4
        /*0018*/ 	.word	0x00000000
	.align		4
        /*001c*/ 	.word	0xfffffffc


//--------------------- .text._Z18transposeMtrxToVecPiS_S_i --------------------------
	.section	.text._Z18transposeMtrxToVecPiS_S_i,"ax",@progbits
	.align	128
        .global         _Z18transposeMtrxToVecPiS_S_i
        .type           _Z18transposeMtrxToVecPiS_S_i,@function
        .size           _Z18transposeMtrxToVecPiS_S_i,(.L_x_25 - _Z18transposeMtrxToVecPiS_S_i)
        .other          _Z18transposeMtrxToVecPiS_S_i,@"STO_CUDA_ENTRY STV_DEFAULT"
_Z18transposeMtrxToVecPiS_S_i:
.text._Z18transposeMtrxToVecPiS_S_i:
[----:B------:R-:W-:Y:S01]  /*0000*/  LDC R1, c[0x0][0x37c] ;  /* 0x0000df00ff017b82 */ /* 0x000fe20000000800 */
[----:B------:R-:W0:Y:S07]  /*0010*/  S2R R0, SR_CTAID.X ;  /* 0x0000000000007919 */ /* 0x000e2e0000002500 */
[----:B------:R-:W1:Y:S01]  /*0020*/  LDC R7, c[0x0][0x398] ;  /* 0x0000e600ff077b82 */ /* 0x000e620000000800 */
[----:B------:R-:W0:Y:S01]  /*0030*/  LDCU UR4, c[0x0][0x360] ;  /* 0x00006c00ff0477ac */ /* 0x000e220008000800 */
[----:B------:R-:W0:Y:S02]  /*0040*/  S2R R3, SR_TID.X ;  /* 0x0000000000037919 */ /* 0x000e240000002100 */
[----:B0-----:R-:W-:-:S05]  /*0050*/  IMAD R0, R0, UR4, R3 ;  /* 0x0000000400007c24 */ /* 0x001fca000f8e0203 */
[----:B-1----:R-:W-:-:S13]  /*0060*/  ISETP.GE.AND P0, PT, R0, R7, PT ;  /* 0x000000070000720c */ /* 0x002fda0003f06270 */
[----:B------:R-:W-:Y:S05]  /*0070*/  @P0 EXIT ;  /* 0x000000000000094d */ /* 0x000fea0003800000 */
[----:B------:R-:W0:Y:S01]  /*0080*/  LDCU UR5, c[0x0][0x370] ;  /* 0x00006e00ff0577ac */ /* 0x000e220008000800 */
[----:B------:R-:W-:Y:S01]  /*0090*/  ISETP.GT.AND P0, PT, R7, RZ, PT ;  /* 0x000000ff0700720c */ /* 0x000fe20003f04270 */
[----:B------:R-:W1:Y:S01]  /*00a0*/  LDCU.64 UR6, c[0x0][0x358] ;  /* 0x00006b00ff0677ac */ /* 0x000e620008000a00 */
[----:B0-----:R-:W-:-:S11]  /*00b0*/  UIMAD UR4, UR4, UR5, URZ ;  /* 0x00000005040472a4 */ /* 0x001fd6000f8e02ff */
[----:B------:R-:W-:Y:S05]  /*00c0*/  @P0 BRA `(.L_x_0) ;  /* 0x00000000001c0947 */ /* 0x000fea0003800000 */
[----:B------:R-:W0:Y:S02]  /*00d0*/  LDC.64 R4, c[0x0][0x390] ;  /* 0x0000e400ff047b82 */ /* 0x000e240000000a00 */
.L_x_1:
[C---:B0-----:R-:W-:Y:S01]  /*00e0*/  IMAD.WIDE R2, R0.reuse, 0x4, R4 ;  /* 0x0000000400027825 */ /* 0x041fe200078e0204 */
[----:B------:R-:W-:-:S04]  /*00f0*/  IADD3 R0, PT, PT, R0, UR4, RZ ;  /* 0x0000000400007c10 */ /* 0x000fc8000fffe0ff */
[----:B-1----:R2:W-:Y:S01]  /*0100*/  STG.E desc[UR6][R2.64], RZ ;  /* 0x000000ff02007986 */ /* 0x0025e2000c101906 */
[----:B------:R-:W-:-:S13]  /*0110*/  ISETP.GE.AND P0, PT, R0, R7, PT ;  /* 0x000000070000720c */ /* 0x000fda0003f06270 */
[----:B--2---:R-:W-:Y:S05]  /*0120*/  @!P0 BRA `(.L_x_1) ;  /* 0xfffffffc00ec8947 */ /* 0x004fea000383ffff */
[----:B------:R-:W-:Y:S05]  /*0130*/  EXIT ;  /* 0x000000000000794d */ /* 0x000fea0003800000 */
.L_x_0:
[C---:B------:R-:W-:Y:S02]  /*0140*/  LOP3.LUT R2, R7.reuse, 0xf, RZ, 0xc0, !PT ;  /* 0x0000000f07027812 */ /* 0x040fe400078ec0ff */
[C---:B------:R-:W-:Y:S02]  /*0150*/  LOP3.LUT R3, R7.reuse, 0x7, RZ, 0xc0, !PT ;  /* 0x0000000707037812 */ /* 0x040fe400078ec0ff */
[----:B------:R-:W-:Y:S02]  /*0160*/  IADD3 R4, PT, PT, R7, -0x1, RZ ;  /* 0xffffffff07047810 */ /* 0x000fe40007ffe0ff */
[----:B------:R-:W-:Y:S02]  /*0170*/  IADD3 R5, PT, PT, R2, -0x1, RZ ;  /* 0xffffffff02057810 */ /* 0x000fe40007ffe0ff */
[----:B------:R-:W-:Y:S02]  /*0180*/  IADD3 R6, PT, PT, R3, -0x1, RZ ;  /* 0xffffffff03067810 */ /* 0x000fe40007ffe0ff */
[----:B------:R-:W-:-:S02]  /*0190*/  ISETP.GE.U32.AND P0, PT, R4, 0xf, PT ;  /* 0x0000000f0400780c */ /* 0x000fc40003f06070 */
[----:B------:R-:W-:Y:S02]  /*01a0*/  LOP3.LUT R4, R7, 0x7ffffff0, RZ, 0xc0, !PT ;  /* 0x7ffffff007047812 */ /* 0x000fe400078ec0ff */
[----:B------:R-:W-:Y:S02]  /*01b0*/  ISETP.GE.U32.AND P1, PT, R5, 0x7, PT ;  /* 0x000000070500780c */ /* 0x000fe40003f26070 */
[----:B------:R-:W-:Y:S02]  /*01c0*/  ISETP.GE.U32.AND P2, PT, R6, 0x3, PT ;  /* 0x000000030600780c */ /* 0x000fe40003f46070 */
[----:B------:R-:W-:Y:S02]  /*01d0*/  LOP3.LUT R5, R7, 0x3, RZ, 0xc0, !PT ;  /* 0x0000000307057812 */ /* 0x000fe400078ec0ff */
[----:B------:R-:W-:-:S09]  /*01e0*/  IADD3 R6, PT, PT, -R4, RZ, RZ ;  /* 0x000000ff04067210 */ /* 0x000fd20007ffe1ff */
.L_x_7:
[----:B------:R-:W0:Y:S02]  /*01f0*/  LDC.64 R8, c[0x0][0x388] ;  /* 0x0000e200ff087b82 */ /* 0x000e240000000a00 */
[----:B0-----:R-:W-:-:S05]  /*0200*/  IMAD.WIDE R8, R0, 0x4, R8 ;  /* 0x0000000400087825 */ /* 0x001fca00078e0208 */
[----:B-1---5:R0:W5:Y:S01]  /*0210*/  LDG.E R7, desc[UR6][R8.64] ;  /* 0x0000000608077981 */ /* 0x022162000c1e1900 */
[----:B------:R-:W-:Y:S01]  /*0220*/  CS2R R12, SRZ ;  /* 0x00000000000c7805 */ /* 0x000fe2000001ff00 */
[----:B------:R-:W-:Y:S06]  /*0230*/  @!P0 BRA `(.L_x_2) ;  /* 0x0000000000e88947 */ /* 0x000fec0003800000 */
[----:B------:R-:W1:Y:S01]  /*0240*/  LDCU UR5, c[0x0][0x398] ;  /* 0x00007300ff0577ac */ /* 0x000e620008000800 */
[----:B------:R-:W-:Y:S01]  /*0250*/  HFMA2 R12, -RZ, RZ, 0, 0 ;  /* 0x00000000ff0c7431 */ /* 0x000fe200000001ff */
[----:B0-----:R-:W-:Y:S02]  /*0260*/  MOV R8, R6 ;  /* 0x0000000600087202 */ /* 0x001fe40000000f00 */
[----:B-1----:R-:W-:-:S07]  /*0270*/  MOV R9, UR5 ;  /* 0x0000000500097c02 */ /* 0x002fce0008000f00 */
.L_x_3:
[----:B------:R-:W0:Y:S02]  /*0280*/  LDC.64 R18, c[0x0][0x380] ;  /* 0x0000e000ff127b82 */ /* 0x000e240000000a00 */
[----:B0-----:R-:W-:-:S05]  /*0290*/  IMAD.WIDE R18, R9, 0x4, R18 ;  /* 0x0000000409127825 */ /* 0x001fca00078e0212 */
[----:B------:R0:W2:Y:S01]  /*02a0*/  LDG.E R27, desc[UR6][R18.64] ;  /* 0x00000006121b7981 */ /* 0x0000a2000c1e1900 */
[----:B------:R-:W-:-:S04]  /*02b0*/  IMAD.WIDE R10, R0, 0x4, R18 ;  /* 0x00000004000a7825 */ /* 0x000fc800078e0212 */
[C---:B------:R-:W-:Y:S02]  /*02c0*/  IMAD.WIDE R24, R0.reuse, 0x4, R10 ;  /* 0x0000000400187825 */ /* 0x040fe400078e020a */
[----:B------:R-:W3:Y:S02]  /*02d0*/  LDG.E R10, desc[UR6][R10.64] ;  /* 0x000000060a0a7981 */ /* 0x000ee4000c1e1900 */
[C---:B------:R-:W-:Y:S02]  /*02e0*/  IMAD.WIDE R20, R0.reuse, 0x4, R24 ;  /* 0x0000000400147825 */ /* 0x040fe400078e0218 */
[----:B------:R-:W4:Y:S02]  /*02f0*/  LDG.E R25, desc[UR6][R24.64] ;  /* 0x0000000618197981 */ /* 0x000f24000c1e1900 */
[C---:B------:R-:W-:Y:S02]  /*0300*/  IMAD.WIDE R14, R0.reuse, 0x4, R20 ;  /* 0x00000004000e7825 */ /* 0x040fe400078e0214 */
[----:B------:R-:W4:Y:S02]  /*0310*/  LDG.E R21, desc[UR6][R20.64] ;  /* 0x0000000614157981 */ /* 0x000f24000c1e1900 */
[----:B------:R-:W-:-:S02]  /*0320*/  IMAD.WIDE R22, R0, 0x4, R14 ;  /* 0x0000000400167825 */ /* 0x000fc400078e020e */
[----:B------:R-:W4:Y:S02]  /*0330*/  LDG.E R15, desc[UR6][R14.64] ;  /* 0x000000060e0f7981 */ /* 0x000f24000c1e1900 */
[C---:B------:R-:W-:Y:S02]  /*0340*/  IMAD.WIDE R16, R0.reuse, 0x4, R22 ;  /* 0x0000000400107825 */ /* 0x040fe400078e0216 */
[----:B------:R1:W4:Y:S04]  /*0350*/  LDG.E R13, desc[UR6][R22.64] ;  /* 0x00000006160d7981 */ /* 0x000328000c1e1900 */
[----:B------:R1:W4:Y:S01]  /*0360*/  LDG.E R11, desc[UR6][R16.64] ;  /* 0x00000006100b7981 */ /* 0x000322000c1e1900 */
[----:B------:R-:W-:-:S04]  /*0370*/  IMAD.WIDE R28, R0, 0x4, R16 ;  /* 0x00000004001c7825 */ /* 0x000fc800078e0210 */
[C---:B0-----:R-:W-:Y:S02]  /*0380*/  IMAD.WIDE R18, R0.reuse, 0x4, R28 ;  /* 0x0000000400127825 */ /* 0x041fe400078e021c */
[----:B------:R-:W4:Y:S02]  /*0390*/  LDG.E R28, desc[UR6][R28.64] ;  /* 0x000000061c1c7981 */ /* 0x000f24000c1e1900 */
[C---:B-1----:R-:W-:Y:S02]  /*03a0*/  IMAD.WIDE R22, R0.reuse, 0x4, R18 ;  /* 0x0000000400167825 */ /* 0x042fe400078e0212 */
[----:B------:R0:W4:Y:S04]  /*03b0*/  LDG.E R26, desc[UR6][R18.64] ;  /* 0x00000006121a7981 */ /* 0x000128000c1e1900 */
[----:B------:R-:W4:Y:S01]  /*03c0*/  LDG.E R24, desc[UR6][R22.64] ;  /* 0x0000000616187981 */ /* 0x000f22000c1e1900 */
[----:B------:R-:W-:-:S05]  /*03d0*/  IMAD.WIDE R16, R0, 0x4, R22 ;  /* 0x0000000400107825 */ /* 0x000fca00078e0216 */
[----:B------:R1:W4:Y:S01]  /*03e0*/  LDG.E R20, desc[UR6][R16.64] ;  /* 0x0000000610147981 */ /* 0x000322000c1e1900 */
[----:B0-----:R-:W-:-:S05]  /*03f0*/  IMAD.WIDE R18, R0, 0x4, R16 ;  /* 0x0000000400127825 */ /* 0x001fca00078e0210 */
[----:B------:R0:W4:Y:S01]  /*0400*/  LDG.E R14, desc[UR6][R18.64] ;  /* 0x00000006120e7981 */ /* 0x000122000c1e1900 */
[----:B-1----:R-:W-:-:S04]  /*0410*/  IMAD.WIDE R16, R0, 0x4, R18 ;  /* 0x0000000400107825 */ /* 0x002fc800078e0212 */
[C---:B0-----:R-:W-:Y:S02]  /*0420*/  IMAD.WIDE R18, R0.reuse, 0x4, R16 ;  /* 0x0000000400127825 */ /* 0x041fe400078e0210 */
[----:B------:R2:W4:Y:S02]  /*0430*/  LDG.E R16, desc[UR6][R16.64] ;  /* 0x0000000610107981 */ /* 0x000524000c1e1900 */
[C---:B------:R-:W-:Y:S02]  /*0440*/  IMAD.WIDE R22, R0.reuse, 0x4, R18 ;  /* 0x0000000400167825 */ /* 0x040fe400078e0212 */
[----:B------:R-:W4:Y:S02]  /*0450*/  LDG.E R29, desc[UR6][R18.64] ;  /* 0x00000006121d7981 */ /* 0x000f24000c1e1900 */
[----:B--2--5:R-:W-:Y:S02]  /*0460*/  IMAD R17, R7, R27, R12 ;  /* 0x0000001b07117224 */ /* 0x024fe400078e020c */
[----:B------:R0:W2:Y:S02]  /*0470*/  LDG.E R12, desc[UR6][R22.64] ;  /* 0x00000006160c7981 */ /* 0x0000a4000c1e1900 */
[----:B0-----:R-:W-:-:S05]  /*0480*/  IMAD.WIDE R22, R0, 0x4, R22 ;  /* 0x0000000400167825 */ /* 0x001fca00078e0216 */
[----:B------:R-:W2:Y:S01]  /*0490*/  LDG.E R27, desc[UR6][R22.64] ;  /* 0x00000006161b7981 */ /* 0x000ea2000c1e1900 */
[----:B---3--:R-:W-:-:S04]  /*04a0*/  IMAD R10, R7, R10, R17 ;  /* 0x0000000a070a7224 */ /* 0x008fc800078e0211 */
[----:B----4-:R-:W-:-:S04]  /*04b0*/  IMAD R10, R7, R25, R10 ;  /* 0x00000019070a7224 */ /* 0x010fc800078e020a */
[----:B------:R-:W-:-:S04]  /*04c0*/  IMAD R10, R7, R21, R10 ;  /* 0x00000015070a7224 */ /* 0x000fc800078e020a */
[----:B------:R-:W-:-:S04]  /*04d0*/  IMAD R10, R7, R15, R10 ;  /* 0x0000000f070a7224 */ /* 0x000fc800078e020a */
[----:B------:R-:W-:-:S04]  /*04e0*/  IMAD R10, R7, R13, R10 ;  /* 0x0000000d070a7224 */ /* 0x000fc800078e020a */
[----:B------:R-:W-:-:S04]  /*04f0*/  IMAD R10, R7, R11, R10 ;  /* 0x0000000b070a7224 */ /* 0x000fc800078e020a */
[----:B------:R-:W-:-:S04]  /*0500*/  IMAD R10, R7, R28, R10 ;  /* 0x0000001c070a7224 */ /* 0x000fc800078e020a */
[----:B------:R-:W-:-:S04]  /*0510*/  IMAD R10, R7, R26, R10 ;  /* 0x0000001a070a7224 */ /* 0x000fc800078e020a */
[----:B------:R-:W-:Y:S01]  /*0520*/  IMAD R10, R7, R24, R10 ;  /* 0x00000018070a7224 */ /* 0x000fe200078e020a */
[----:B------:R-:W-:-:S03]  /*0530*/  IADD3 R8, PT, PT, R8, 0x10, RZ ;  /* 0x0000001008087810 */ /* 0x000fc60007ffe0ff */
[----:B------:R-:W-:Y:S01]  /*0540*/  IMAD R10, R7, R20, R10 ;  /* 0x00000014070a7224 */ /* 0x000fe200078e020a */
[----:B------:R-:W-:-:S03]  /*0550*/  ISETP.NE.AND P3, PT, R8, RZ, PT ;  /* 0x000000ff0800720c */ /* 0x000fc60003f65270 */
[----:B------:R-:W-:-:S04]  /*0560*/  IMAD R10, R7, R14, R10 ;  /* 0x0000000e070a7224 */ /* 0x000fc800078e020a */
[----:B------:R-:W-:-:S04]  /*0570*/  IMAD R10, R7, R16, R10 ;  /* 0x00000010070a7224 */ /* 0x000fc800078e020a */
[----:B------:R-:W-:Y:S01]  /*0580*/  IMAD R10, R7, R29, R10 ;  /* 0x0000001d070a7224 */ /* 0x000fe200078e020a */
[----:B------:R-:W-:-:S03]  /*0590*/  LEA R9, R0, R9, 0x4 ;  /* 0x0000000900097211 */ /* 0x000fc600078e20ff */
[----:B--2---:R-:W-:-:S04]  /*05a0*/  IMAD R12, R7, R12, R10 ;  /* 0x0000000c070c7224 */ /* 0x004fc800078e020a */
[----:B------:R-:W-:Y:S01]  /*05b0*/  IMAD R12, R7, R27, R12 ;  /* 0x0000001b070c7224 */ /* 0x000fe200078e020c */
[----:B------:R-:W-:Y:S06]  /*05c0*/  @P3 BRA `(.L_x_3) ;  /* 0xfffffffc002c3947 */ /* 0x000fec000383ffff */
[----:B------:R-:W-:-:S07]  /*05d0*/  MOV R13, R4 ;  /* 0x00000004000d7202 */ /* 0x000fce0000000f00 */
.L_x_2:
[----:B------:R-:W-:-:S13]  /*05e0*/  ISETP.NE.AND P3, PT, R2, RZ, PT ;  /* 0x000000ff0200720c */ /* 0x000fda0003f65270 */
[----:B------:R-:W-:Y:S05]  /*05f0*/  @!P3 BRA `(.L_x_4) ;  /* 0x000000040034b947 */ /* 0x000fea0003800000 */
[----:B------:R-:W-:Y:S01]  /*0600*/  ISETP.NE.AND P3, PT, R3, RZ, PT ;  /* 0x000000ff0300720c */ /* 0x000fe20003f65270 */
[----:B------:R-:W-:-:S12]  /*0610*/  @!P1 BRA `(.L_x_5) ;  /* 0x00000000008c9947 */ /* 0x000fd80003800000 */
[----:B------:R-:W1:Y:S01]  /*0620*/  LDCU UR5, c[0x0][0x398] ;  /* 0x00007300ff0577ac */ /* 0x000e620008000800 */
[----:B0-----:R-:W0:Y:S01]  /*0630*/  LDC.64 R8, c[0x0][0x380] ;  /* 0x0000e000ff087b82 */ /* 0x001e220000000a00 */
[----:B-1----:R-:W-:-:S05]  /*0640*/  IMAD R23, R13, R0, UR5 ;  /* 0x000000050d177e24 */ /* 0x002fca000f8e0200 */
[C---:B------:R-:W-:Y:S01]  /*0650*/  IADD3 R21, PT, PT, R23.reuse, R0, RZ ;  /* 0x0000000017157210 */ /* 0x040fe20007ffe0ff */
[----:B0-----:R-:W-:-:S03]  /*0660*/  IMAD.WIDE R22, R23, 0x4, R8 ;  /* 0x0000000417167825 */ /* 0x001fc600078e0208 */
[CC--:B------:R-:W-:Y:S01]  /*0670*/  IADD3 R11, PT, PT, R21.reuse, R0.reuse, RZ ;  /* 0x00000000150b7210 */ /* 0x0c0fe20007ffe0ff */
[--C-:B------:R-:W-:Y:S02]  /*0680*/  IMAD.WIDE R20, R21, 0x4, R8.reuse ;  /* 0x0000000415147825 */ /* 0x100fe400078e0208 */
[----:B------:R0:W2:Y:S01]  /*0690*/  LDG.E R22, desc[UR6][R22.64] ;  /* 0x0000000616167981 */ /* 0x0000a2000c1e1900 */
[CC--:B------:R-:W-:Y:S01]  /*06a0*/  IADD3 R15, PT, PT, R11.reuse, R0.reuse, RZ ;  /* 0x000000000b0f7210 */ /* 0x0c0fe20007ffe0ff */
[--C-:B------:R-:W-:Y:S02]  /*06b0*/  IMAD.WIDE R10, R11, 0x4, R8.reuse ;  /* 0x000000040b0a7825 */ /* 0x100fe400078e0208 */
[----:B------:R1:W3:Y:S01]  /*06c0*/  LDG.E R24, desc[UR6][R20.64] ;  /* 0x0000000614187981 */ /* 0x0002e2000c1e1900 */
[CC--:B------:R-:W-:Y:S01]  /*06d0*/  IADD3 R17, PT, PT, R15.reuse, R0.reuse, RZ ;  /* 0x000000000f117210 */ /* 0x0c0fe20007ffe0ff */
[--C-:B------:R-:W-:Y:S02]  /*06e0*/  IMAD.WIDE R14, R15, 0x4, R8.reuse ;  /* 0x000000040f0e7825 */ /* 0x100fe400078e0208 */
[----:B------:R-:W4:Y:S01]  /*06f0*/  LDG.E R10, desc[UR6][R10.64] ;  /* 0x000000060a0a7981 */ /* 0x000f22000c1e1900 */
[C---:B------:R-:W-:Y:S01]  /*0700*/  IADD3 R19, PT, PT, R17.reuse, R0, RZ ;  /* 0x0000000011137210 */ /* 0x040fe20007ffe0ff */
[----:B------:R-:W-:-:S02]  /*0710*/  IMAD.WIDE R16, R17, 0x4, R8 ;  /* 0x0000000411107825 */ /* 0x000fc400078e0208 */
[----:B------:R-:W4:Y:S01]  /*0720*/  LDG.E R14, desc[UR6][R14.64] ;  /* 0x000000060e0e7981 */ /* 0x000f22000c1e1900 */
[CC--:B------:R-:W-:Y:S01]  /*0730*/  IADD3 R25, PT, PT, R19.reuse, R0.reuse, RZ ;  /* 0x0000000013197210 */ /* 0x0c0fe20007ffe0ff */
[--C-:B------:R-:W-:Y:S02]  /*0740*/  IMAD.WIDE R18, R19, 0x4, R8.reuse ;  /* 0x0000000413127825 */ /* 0x100fe400078e0208 */
[----:B------:R-:W4:Y:S01]  /*0750*/  LDG.E R16, desc[UR6][R16.64] ;  /* 0x0000000610107981 */ /* 0x000f22000c1e1900 */
[C---:B0-----:R-:W-:Y:S01]  /*0760*/  IADD3 R23, PT, PT, R25.reuse, R0, RZ ;  /* 0x0000000019177210 */ /* 0x041fe20007ffe0ff */
[--C-:B-1----:R-:W-:Y:S02]  /*0770*/  IMAD.WIDE R20, R25, 0x4, R8.reuse ;  /* 0x0000000419147825 */ /* 0x102fe400078e0208 */
[----:B------:R-:W4:Y:S02]  /*0780*/  LDG.E R18, desc[UR6][R18.64] ;  /* 0x0000000612127981 */ /* 0x000f24000c1e1900 */
[----:B------:R-:W-:-:S02]  /*0790*/  IMAD.WIDE R8, R23, 0x4, R8 ;  /* 0x0000000417087825 */ /* 0x000fc400078e0208 */
[----:B------:R-:W4:Y:S04]  /*07a0*/  LDG.E R20, desc[UR6][R20.64] ;  /* 0x0000000614147981 */ /* 0x000f28000c1e1900 */
[----:B------:R-:W4:Y:S01]  /*07b0*/  LDG.E R8, desc[UR6][R8.64] ;  /* 0x0000000608087981 */ /* 0x000f22000c1e1900 */
[----:B------:R-:W-:Y:S01]  /*07c0*/  IADD3 R13, PT, PT, R13, 0x8, RZ ;  /* 0x000000080d0d7810 */ /* 0x000fe20007ffe0ff */
[----:B--2--5:R-:W-:-:S04]  /*07d0*/  IMAD R22, R7, R22, R12 ;  /* 0x0000001607167224 */ /* 0x024fc800078e020c */
[----:B---3--:R-:W-:-:S04]  /*07e0*/  IMAD R22, R7, R24, R22 ;  /* 0x0000001807167224 */ /* 0x008fc800078e0216 */
[----:B----4-:R-:W-:-:S04]  /*07f0*/  IMAD R10, R7, R10, R22 ;  /* 0x0000000a070a7224 */ /* 0x010fc800078e0216 */
[----:B------:R-:W-:-:S04]  /*0800*/  IMAD R10, R7, R14, R10 ;  /* 0x0000000e070a7224 */ /* 0x000fc800078e020a */
[----:B------:R-:W-:-:S04]  /*0810*/  IMAD R10, R7, R16, R10 ;  /* 0x00000010070a7224 */ /* 0x000fc800078e020a */
[----:B------:R-:W-:-:S04]  /*0820*/  IMAD R10, R7, R18, R10 ;  /* 0x00000012070a7224 */ /* 0x000fc800078e020a */
[----:B------:R-:W-:-:S04]  /*0830*/  IMAD R10, R7, R20, R10 ;  /* 0x00000014070a7224 */ /* 0x000fc800078e020a */
[----:B------:R-:W-:-:S07]  /*0840*/  IMAD R12, R7, R8, R10 ;  /* 0x00000008070c7224 */ /* 0x000fce00078e020a */
.L_x_5:
        /* <DEDUP_REMOVED lines=10> */
[----:B------:R-:W2:Y:S01]  /*08f0*/  LDG.E R16, desc[UR6][R16.64] ;  /* 0x0000000610107981 */ /* 0x000ea2000c1e1900 */
[C---:B------:R-:W-:Y:S01]  /*0900*/  IADD3 R19, PT, PT, R11.reuse, R0, RZ ;  /* 0x000000000b137210 */ /* 0x040fe20007ffe0ff */
[--C-:B------:R-:W-:Y:S02]  /*0910*/  IMAD.WIDE R10, R11, 0x4, R8.reuse ;  /* 0x000000040b0a7825 */ /* 0x100fe400078e0208 */
[----:B------:R-:W3:Y:S02]  /*0920*/  LDG.E R14, desc[UR6][R14.64] ;  /* 0x000000060e0e7981 */ /* 0x000ee4000c1e1900 */
[----:B------:R-:W-:Y:S02]  /*0930*/  IMAD.WIDE R8, R19, 0x4, R8 ;  /* 0x0000000413087825 */ /* 0x000fe400078e0208 */
[----:B------:R-:W4:Y:S04]  /*0940*/  LDG.E R10, desc[UR6][R10.64] ;  /* 0x000000060a0a7981 */ /* 0x000f28000c1e1900 */
[----:B------:R-:W4:Y:S01]  /*0950*/  LDG.E R8, desc[UR6][R8.64] ;  /* 0x0000000608087981 */ /* 0x000f22000c1e1900 */
[----:B------:R-:W-:Y:S01]  /*0960*/  IADD3 R13, PT, PT, R13, 0x4, RZ ;  /* 0x000000040d0d7810 */ /* 0x000fe20007ffe0ff */
[----:B--2--5:R-:W-:-:S04]  /*0970*/  IMAD R12, R7, R16, R12 ;  /* 0x00000010070c7224 */ /* 0x024fc800078e020c */
[----:B---3--:R-:W-:-:S04]  /*0980*/  IMAD R12, R7, R14, R12 ;  /* 0x0000000e070c7224 */ /* 0x008fc800078e020c */
[----:B----4-:R-:W-:-:S04]  /*0990*/  IMAD R12, R7, R10, R12 ;  /* 0x0000000a070c7224 */ /* 0x010fc800078e020c */
[----:B------:R-:W-:-:S07]  /*09a0*/  IMAD R12, R7, R8, R12 ;  /* 0x00000008070c7224 */ /* 0x000fce00078e020c */
.L_x_6:
[----:B------:R-:W-:Y:S05]  /*09b0*/  @!P3 BRA `(.L_x_4) ;  /* 0x000000000044b947 */ /* 0x000fea0003800000 */
[----:B0-----:R-:W0:Y:S01]  /*09c0*/  LDC.64 R8, c[0x0][0x380] ;  /* 0x0000e000ff087b82 */ /* 0x001e220000000a00 */
[----:B------:R-:W1:Y:S02]  /*09d0*/  LDCU UR5, c[0x0][0x398] ;  /* 0x00007300ff0577ac */ /* 0x000e640008000800 */
[----:B-1----:R-:W-:-:S04]  /*09e0*/  IMAD R13, R13, R0, UR5 ;  /* 0x000000050d0d7e24 */ /* 0x002fc8000f8e0200 */
[----:B0-----:R-:W-:-:S06]  /*09f0*/  IMAD.WIDE R10, R13, 0x4, R8 ;  /* 0x000000040d0a7825 */ /* 0x001fcc00078e0208 */
[----:B------:R-:W2:Y:S01]  /*0a00*/  LDG.E R10, desc[UR6][R10.64] ;  /* 0x000000060a0a7981 */ /* 0x000ea2000c1e1900 */
[----:B------:R-:W-:Y:S01]  /*0a10*/  ISETP.NE.AND P3, PT, R5, 0x1, PT ;  /* 0x000000010500780c */ /* 0x000fe20003f65270 */
[----:B--2--5:R-:W-:-:S12]  /*0a20*/  IMAD R12, R7, R10, R12 ;  /* 0x0000000a070c7224 */ /* 0x024fd800078e020c */
[----:B------:R-:W-:Y:S05]  /*0a30*/  @!P3 BRA `(.L_x_4) ;  /* 0x000000000024b947 */ /* 0x000fea0003800000 */
[----:B------:R-:W-:Y:S02]  /*0a40*/  ISETP.NE.AND P3, PT, R5, 0x2, PT ;  /* 0x000000020500780c */ /* 0x000fe40003f65270 */
[----:B------:R-:W-:-:S11]  /*0a50*/  IADD3 R11, PT, PT, R13, R0, RZ ;  /* 0x000000000d0b7210 */ /* 0x000fd60007ffe0ff */
[C---:B------:R-:W-:Y:S01]  /*0a60*/  @P3 IADD3 R13, PT, PT, R11.reuse, R0, RZ ;  /* 0x000000000b0d3210 */ /* 0x040fe20007ffe0ff */
[----:B------:R-:W-:-:S04]  /*0a70*/  IMAD.WIDE R10, R11, 0x4, R8 ;  /* 0x000000040b0a7825 */ /* 0x000fc800078e0208 */
[----:B------:R-:W-:Y:S02]  /*0a80*/  @P3 IMAD.WIDE R8, R13, 0x4, R8 ;  /* 0x000000040d083825 */ /* 0x000fe400078e0208 */
[----:B------:R-:W2:Y:S04]  /*0a90*/  LDG.E R10, desc[UR6][R10.64] ;  /* 0x000000060a0a7981 */ /* 0x000ea8000c1e1900 */
[----:B------:R-:W3:Y:S01]  /*0aa0*/  @P3 LDG.E R8, desc[UR6][R8.64] ;  /* 0x0000000608083981 */ /* 0x000ee2000c1e1900 */
[----:B--2---:R-:W-:-:S04]  /*0ab0*/  IMAD R12, R7, R10, R12 ;  /* 0x0000000a070c7224 */ /* 0x004fc800078e020c */
[----:B---3--:R-:W-:-:S07]  /*0ac0*/  @P3 IMAD R12, R7, R8, R12 ;  /* 0x00000008070c3224 */ /* 0x008fce00078e020c */
.L_x_4:
[----:B0-----:R-:W0:Y:S01]  /*0ad0*/  LDC.64 R8, c[0x0][0x390] ;  /* 0x0000e400ff087b82 */ /* 0x001e220000000a00 */
[----:B------:R-:W1:Y:S01]  /*0ae0*/  LDCU UR5, c[0x0][0x398] ;  /* 0x00007300ff0577ac */ /* 0x000e620008000800 */
[C---:B0-----:R-:W-:Y:S01]  /*0af0*/  IMAD.WIDE R8, R0.reuse, 0x4, R8 ;  /* 0x0000000400087825 */ /* 0x041fe200078e0208 */
[----:B------:R-:W-:-:S04]  /*0b00*/  IADD3 R0, PT, PT, R0, UR4, RZ ;  /* 0x0000000400007c10 */ /* 0x000fc8000fffe0ff */
[----:B------:R0:W-:Y:S01]  /*0b10*/  STG.E desc[UR6][R8.64], R12 ;  /* 0x0000000c08007986 */ /* 0x0001e2000c101906 */
[----:B-1----:R-:W-:-:S13]  /*0b20*/  ISETP.GE.AND P3, PT, R0, UR5, PT ;  /* 0x0000000500007c0c */ /* 0x002fda000bf66270 */
[----:B0-----:R-:W-:Y:S05]  /*0b30*/  @!P3 BRA `(.L_x_7) ;  /* 0xfffffff400acb947 */ /* 0x001fea000383ffff */
[----:B------:R-:W-:Y:S05]  /*0b40*/  EXIT ;  /* 0x000000000000794d */ /* 0x000fea0003800000 */
.L_x_8:
[----:B------:R-:W-:-:S00]  /*0b50*/  BRA `(.L_x_8) ;  /* 0xfffffffc00fc7947 */ /* 0x000fc0000383ffff */
[----:B------:R-:W-:-:S00]  /*0b60*/  NOP ;  /* 0x0000000000007918 */ /* 0x000fc00000000000 */
        /* <DEDUP_REMOVED lines=9> */
.L_x_25:


//--------------------- .text._Z10mtrxToVecYPiS_S_i --------------------------
	.section	.text._Z10mtrxToVecYPiS_S_i,"ax",@progbits
	.align	128
        .global         _Z10mtrxToVecYPiS_S_i
        .type           _Z10mtrxToVecYPiS_S_i,@function
        .size           _Z10mtrxToVecYPiS_S_i,(.L_x_26 - _Z10mtrxToVecYPiS_S_i)
        .other          _Z10mtrxToVecYPiS_S_i,@"STO_CUDA_ENTRY STV_DEFAULT"
_Z10mtrxToVecYPiS_S_i:
.text._Z10mtrxToVecYPiS_S_i:
[----:B------:R-:W-:Y:S01]  /*0000*/  LDC R1, c[0x0][0x37c] ;  /* 0x0000df00ff017b82 */ /* 0x000fe20000000800 */
[----:B------:R-:W0:Y:S07]  /*0010*/  S2R R4, SR_CTAID.Y ;  /* 0x0000000000047919 */ /* 0x000e2e0000002600 */
[----:B------:R-:W1:Y:S01]  /*0020*/  LDC R5, c[0x0][0x398] ;  /* 0x0000e600ff057b82 */ /* 0x000e620000000800 */
[----:B------:R-:W0:Y:S01]  /*0030*/  LDCU UR4, c[0x0][0x364] ;  /* 0x00006c80ff0477ac */ /* 0x000e220008000800 */
[----:B------:R-:W0:Y:S02]  /*0040*/  S2R R3, SR_TID.Y ;  /* 0x0000000000037919 */ /* 0x000e240000002200 */
[----:B0-----:R-:W-:-:S05]  /*0050*/  IMAD R4, R4, UR4, R3 ;  /* 0x0000000404047c24 */ /* 0x001fca000f8e0203 */
[----:B-1----:R-:W-:-:S13]  /*0060*/  ISETP.GE.AND P0, PT, R4, R5, PT ;  /* 0x000000050400720c */ /* 0x002fda0003f06270 */
[----:B------:R-:W-:Y:S05]  /*0070*/  @P0 EXIT ;  /* 0x000000000000094d */ /* 0x000fea0003800000 */
[----:B------:R-:W0:Y:S01]  /*0080*/  LDCU UR5, c[0x0][0x374] ;  /* 0x00006e80ff0577ac */ /* 0x000e220008000800 */
[C---:B------:R-:W-:Y:S02]  /*0090*/  LOP3.LUT R0, R5.reuse, 0xf, RZ, 0xc0, !PT ;  /* 0x0000000f05007812 */ /* 0x040fe400078ec0ff */
[C---:B------:R-:W-:Y:S01]  /*00a0*/  IADD3 R3, PT, PT, R5.reuse, -0x1, RZ ;  /* 0xffffffff05037810 */ /* 0x040fe20007ffe0ff */
[----:B------:R-:W1:Y:S01]  /*00b0*/  LDCU.64 UR6, c[0x0][0x358] ;  /* 0x00006b00ff0677ac */ /* 0x000e620008000a00 */
[----:B------:R-:W-:Y:S02]  /*00c0*/  LOP3.LUT R2, R5, 0x7, RZ, 0xc0, !PT ;  /* 0x0000000705027812 */ /* 0x000fe400078ec0ff */
[----:B------:R-:W-:Y:S02]  /*00d0*/  IADD3 R6, PT, PT, R0, -0x1, RZ ;  /* 0xffffffff00067810 */ /* 0x000fe40007ffe0ff */
[----:B------:R-:W-:Y:S02]  /*00e0*/  ISETP.GE.U32.AND P0, PT, R3, 0xf, PT ;  /* 0x0000000f0300780c */ /* 0x000fe40003f06070 */
[----:B------:R-:W-:-:S02]  /*00f0*/  IADD3 R7, PT, PT, R2, -0x1, RZ ;  /* 0xffffffff02077810 */ /* 0x000fc40007ffe0ff */
[----:B------:R-:W-:Y:S02]  /*0100*/  LOP3.LUT R3, R5, 0x7ffffff0, RZ, 0xc0, !PT ;  /* 0x7ffffff005037812 */ /* 0x000fe400078ec0ff */
[----:B------:R-:W-:Y:S02]  /*0110*/  ISETP.GE.U32.AND P1, PT, R6, 0x7, PT ;  /* 0x000000070600780c */ /* 0x000fe40003f26070 */
[----:B------:R-:W-:Y:S01]  /*0120*/  ISETP.GE.U32.AND P2, PT, R7, 0x3, PT ;  /* 0x000000030700780c */ /* 0x000fe20003f46070 */
[----:B0-----:R-:W-:Y:S01]  /*0130*/  UIMAD UR4, UR4, UR5, URZ ;  /* 0x00000005040472a4 */ /* 0x001fe2000f8e02ff */
[----:B------:R-:W-:Y:S02]  /*0140*/  LOP3.LUT R5, R5, 0x3, RZ, 0xc0, !PT ;  /* 0x0000000305057812 */ /* 0x000fe400078ec0ff */
[----:B------:R-:W-:-:S09]  /*0150*/  IADD3 R6, PT, PT, -R3, RZ, RZ ;  /* 0x000000ff03067210 */ /* 0x000fd20007ffe1ff */
.L_x_14:
[----:B------:R-:W0:Y:S02]  /*0160*/  LDC.64 R8, c[0x0][0x388] ;  /* 0x0000e200ff087b82 */ /* 0x000e240000000a00 */
[----:B0-----:R-:W-:-:S05]  /*0170*/  IMAD.WIDE R8, R4, 0x4, R8 ;  /* 0x0000000404087825 */ /* 0x001fca00078e0208 */
[----:B-1---5:R0:W5:Y:S01]  /*0180*/  LDG.E R7, desc[UR6][R8.64] ;  /* 0x0000000608077981 */ /* 0x022162000c1e1900 */
[----:B------:R-:W-:Y:S01]  /*0190*/  HFMA2 R19, -RZ, RZ, 0, 0 ;  /* 0x00000000ff137431 */ /* 0x000fe200000001ff */
[----:B------:R-:W-:Y:S01]  /*01a0*/  MOV R27, RZ ;  /* 0x000000ff001b7202 */ /* 0x000fe20000000f00 */
[----:B------:R-:W-:Y:S06]  /*01b0*/  @!P0 BRA `(.L_x_9) ;  /* 0x0000000000e88947 */ /* 0x000fec0003800000 */
[----:B------:R-:W-:Y:S02]  /*01c0*/  MOV R27, RZ ;  /* 0x000000ff001b7202 */ /* 0x000fe40000000f00 */
[----:B0-----:R-:W-:Y:S02]  /*01d0*/  MOV R9, R4 ;  /* 0x0000000400097202 */ /* 0x001fe40000000f00 */
[----:B------:R-:W-:-:S07]  /*01e0*/  MOV R8, R6 ;  /* 0x0000000600087202 */ /* 0x000fce0000000f00 */
.L_x_10:
[----:B------:R-:W0:Y:S08]  /*01f0*/  LDC.64 R22, c[0x0][0x380] ;  /* 0x0000e000ff167b82 */ /* 0x000e300000000a00 */
[----:B------:R-:W1:Y:S01]  /*0200*/  LDC R11, c[0x0][0x398] ;  /* 0x0000e600ff0b7b82 */ /* 0x000e620000000800 */
[----:B0-----:R-:W-:-:S05]  /*0210*/  IMAD.WIDE R22, R9, 0x4, R22 ;  /* 0x0000000409167825 */ /* 0x001fca00078e0216 */
[----:B------:R1:W2:Y:S02]  /*0220*/  LDG.E R28, desc[UR6][R22.64] ;  /* 0x00000006161c7981 */ /* 0x0002a4000c1e1900 */
[----:B-1----:R-:W-:-:S05]  /*0230*/  IMAD.WIDE R22, R11, 0x4, R22 ;  /* 0x000000040b167825 */ /* 0x002fca00078e0216 */
[----:B------:R-:W3:Y:S01]  /*0240*/  LDG.E R26, desc[UR6][R22.64] ;  /* 0x00000006161a7981 */ /* 0x000ee2000c1e1900 */
[----:B------:R-:W-:-:S05]  /*0250*/  IMAD.WIDE R12, R11, 0x4, R22 ;  /* 0x000000040b0c7825 */ /* 0x000fca00078e0216 */
[----:B------:R0:W4:Y:S01]  /*0260*/  LDG.E R10, desc[UR6][R12.64] ;  /* 0x000000060c0a7981 */ /* 0x000122000c1e1900 */
[----:B------:R-:W-:-:S05]  /*0270*/  IMAD.WIDE R16, R11, 0x4, R12 ;  /* 0x000000040b107825 */ /* 0x000fca00078e020c */
[----:B------:R1:W4:Y:S01]  /*0280*/  LDG.E R25, desc[UR6][R16.64] ;  /* 0x0000000610197981 */ /* 0x000322000c1e1900 */
[----:B------:R-:W-:-:S05]  /*0290*/  IMAD.WIDE R20, R11, 0x4, R16 ;  /* 0x000000040b147825 */ /* 0x000fca00078e0210 */
[----:B------:R-:W4:Y:S01]  /*02a0*/  LDG.E R24, desc[UR6][R20.64] ;  /* 0x0000000614187981 */ /* 0x000f22000c1e1900 */
[----:B------:R-:W-:-:S05]  /*02b0*/  IMAD.WIDE R14, R11, 0x4, R20 ;  /* 0x000000040b0e7825 */ /* 0x000fca00078e0214 */
[----:B------:R1:W4:Y:S01]  /*02c0*/  LDG.E R23, desc[UR6][R14.64] ;  /* 0x000000060e177981 */ /* 0x000322000c1e1900 */
[----:B------:R-:W-:-:S05]  /*02d0*/  IMAD.WIDE R18, R11, 0x4, R14 ;  /* 0x000000040b127825 */ /* 0x000fca00078e020e */
[----:B------:R-:W4:Y:S01]  /*02e0*/  LDG.E R22, desc[UR6][R18.64] ;  /* 0x0000000612167981 */ /* 0x000f22000c1e1900 */
[----:B0-----:R-:W-:-:S05]  /*02f0*/  IMAD.WIDE R12, R11, 0x4, R18 ;  /* 0x000000040b0c7825 */ /* 0x001fca00078e0212 */
[----:B------:R0:W4:Y:S01]  /*0300*/  LDG.E R21, desc[UR6][R12.64] ;  /* 0x000000060c157981 */ /* 0x000122000c1e1900 */
[----:B-1----:R-:W-:-:S05]  /*0310*/  IMAD.WIDE R16, R11, 0x4, R12 ;  /* 0x000000040b107825 */ /* 0x002fca00078e020c */
[----:B------:R1:W4:Y:S01]  /*0320*/  LDG.E R20, desc[UR6][R16.64] ;  /* 0x0000000610147981 */ /* 0x000322000c1e1900 */
[----:B------:R-:W-:-:S05]  /*0330*/  IMAD.WIDE R14, R11, 0x4, R16 ;  /* 0x000000040b0e7825 */ /* 0x000fca00078e0210 */
[----:B------:R1:W4:Y:S01]  /*0340*/  LDG.E R19, desc[UR6][R14.64] ;  /* 0x000000060e137981 */ /* 0x000322000c1e1900 */
[----:B0-----:R-:W-:-:S05]  /*0350*/  IMAD.WIDE R12, R11, 0x4, R14 ;  /* 0x000000040b0c7825 */ /* 0x001fca00078e020e */
[----:B------:R-:W4:Y:S01]  /*0360*/  LDG.E R18, desc[UR6][R12.64] ;  /* 0x000000060c127981 */ /* 0x000f22000c1e1900 */
[----:B-1----:R-:W-:-:S04]  /*0370*/  IMAD.WIDE R16, R11, 0x4, R12 ;  /* 0x000000040b107825 */ /* 0x002fc800078e020c */
[C---:B------:R-:W-:Y:S01]  /*0380*/  IMAD.WIDE R14, R11.reuse, 0x4, R16 ;  /* 0x000000040b0e7825 */ /* 0x040fe200078e0210 */
[----:B------:R0:W4:Y:S03]  /*0390*/  LDG.E R13, desc[UR6][R16.64] ;  /* 0x00000006100d7981 */ /* 0x000126000c1e1900 */
[C---:B0-----:R-:W-:Y:S02]  /*03a0*/  IMAD.WIDE R16, R11.reuse, 0x4, R14 ;  /* 0x000000040b107825 */ /* 0x041fe400078e020e */
[----:B------:R-:W4:Y:S04]  /*03b0*/  LDG.E R15, desc[UR6][R14.64] ;  /* 0x000000060e0f7981 */ /* 0x000f28000c1e1900 */
[----:B------:R0:W4:Y:S02]  /*03c0*/  LDG.E R14, desc[UR6][R16.64] ;  /* 0x00000006100e7981 */ /* 0x000124000c1e1900 */
[----:B0-----:R-:W-:-:S04]  /*03d0*/  IMAD.WIDE R16, R11, 0x4, R16 ;  /* 0x000000040b107825 */ /* 0x001fc800078e0210 */
[----:B--2--5:R-:W-:-:S04]  /*03e0*/  IMAD R12, R7, R28, R27 ;  /* 0x0000001c070c7224 */ /* 0x024fc800078e021b */
[----:B---3--:R-:W-:Y:S02]  /*03f0*/  IMAD R27, R7, R26, R12 ;  /* 0x0000001a071b7224 */ /* 0x008fe400078e020c */
[----:B------:R0:W2:Y:S02]  /*0400*/  LDG.E R26, desc[UR6][R16.64] ;  /* 0x00000006101a7981 */ /* 0x0000a4000c1e1900 */
[----:B0-----:R-:W-:-:S05]  /*0410*/  IMAD.WIDE R16, R11, 0x4, R16 ;  /* 0x000000040b107825 */ /* 0x001fca00078e0210 */
[----:B------:R-:W3:Y:S01]  /*0420*/  LDG.E R12, desc[UR6][R16.64] ;  /* 0x00000006100c7981 */ /* 0x000ee2000c1e1900 */
[----:B----4-:R-:W-:-:S04]  /*0430*/  IMAD R10, R7, R10, R27 ;  /* 0x0000000a070a7224 */ /* 0x010fc800078e021b */
        /* <DEDUP_REMOVED lines=13> */
[----:B------:R-:W-:-:S04]  /*0510*/  IMAD R10, R7, R14, R10 ;  /* 0x0000000e070a7224 */ /* 0x000fc800078e020a */
[----:B--2---:R-:W-:-:S04]  /*0520*/  IMAD R10, R7, R26, R10 ;  /* 0x0000001a070a7224 */ /* 0x004fc800078e020a */
[----:B---3--:R-:W-:Y:S01]  /*0530*/  IMAD R27, R7, R12, R10 ;  /* 0x0000000c071b7224 */ /* 0x008fe200078e020a */
[----:B------:R-:W-:Y:S06]  /*0540*/  @P3 BRA `(.L_x_10) ;  /* 0xfffffffc00283947 */ /* 0x000fec000383ffff */
[----:B------:R-:W-:-:S07]  /*0550*/  MOV R19, R3 ;  /* 0x0000000300137202 */ /* 0x000fce0000000f00 */
.L_x_9:
[----:B------:R-:W-:-:S13]  /*0560*/  ISETP.NE.AND P3, PT, R0, RZ, PT ;  /* 0x000000ff0000720c */ /* 0x000fda0003f65270 */
[----:B------:R-:W-:Y:S05]  /*0570*/  @!P3 BRA `(.L_x_11) ;  /* 0x000000040004b947 */ /* 0x000fea0003800000 */
[----:B------:R-:W-:Y:S01]  /*0580*/  ISETP.NE.AND P3, PT, R2, RZ, PT ;  /* 0x000000ff0200720c */ /* 0x000fe20003f65270 */
[----:B------:R-:W-:-:S12]  /*0590*/  @!P1 BRA `(.L_x_12) ;  /* 0x0000000000709947 */ /* 0x000fd80003800000 */
[----:B------:R-:W0:Y:S08]  /*05a0*/  LDC R23, c[0x0][0x398] ;  /* 0x0000e600ff177b82 */ /* 0x000e300000000800 */
[----:B------:R-:W1:Y:S01]  /*05b0*/  LDC.64 R24, c[0x0][0x380] ;  /* 0x0000e000ff187b82 */ /* 0x000e620000000a00 */
[----:B0-----:R-:W-:-:S04]  /*05c0*/  IMAD R9, R19, R23, R4 ;  /* 0x0000001713097224 */ /* 0x001fc800078e0204 */
[----:B-1----:R-:W-:-:S05]  /*05d0*/  IMAD.WIDE R24, R9, 0x4, R24 ;  /* 0x0000000409187825 */ /* 0x002fca00078e0218 */
[----:B------:R-:W2:Y:S01]  /*05e0*/  LDG.E R18, desc[UR6][R24.64] ;  /* 0x0000000618127981 */ /* 0x000ea2000c1e1900 */
        /* <DEDUP_REMOVED lines=10> */
[----:B------:R-:W4:Y:S02]  /*0690*/  LDG.E R14, desc[UR6][R14.64] ;  /* 0x000000060e0e7981 */ /* 0x000f24000c1e1900 */
[----:B------:R-:W-:Y:S02]  /*06a0*/  IMAD.WIDE R22, R23, 0x4, R16 ;  /* 0x0000000417167825 */ /* 0x000fe400078e0210 */
        /* <DEDUP_REMOVED lines=11> */
.L_x_12:
[----:B------:R-:W-:Y:S05]  /*0760*/  @!P3 BRA `(.L_x_11) ;  /* 0x000000000088b947 */ /* 0x000fea0003800000 */
[----:B------:R-:W-:Y:S01]  /*0770*/  ISETP.NE.AND P3, PT, R5, RZ, PT ;  /* 0x000000ff0500720c */ /* 0x000fe20003f65270 */
[----:B------:R-:W-:-:S12]  /*0780*/  @!P2 BRA `(.L_x_13) ;  /* 0x000000000040a947 */ /* 0x000fd80003800000 */
[----:B------:R-:W1:Y:S08]  /*0790*/  LDC R15, c[0x0][0x398] ;  /* 0x0000e600ff0f7b82 */ /* 0x000e700000000800 */
[----:B0-----:R-:W0:Y:S01]  /*07a0*/  LDC.64 R8, c[0x0][0x380] ;  /* 0x0000e000ff087b82 */ /* 0x001e220000000a00 */
[----:B-1----:R-:W-:-:S04]  /*07b0*/  IMAD R11, R19, R15, R4 ;  /* 0x0000000f130b7224 */ /* 0x002fc800078e0204 */
[----:B0-----:R-:W-:-:S04]  /*07c0*/  IMAD.WIDE R10, R11, 0x4, R8 ;  /* 0x000000040b0a7825 */ /* 0x001fc800078e0208 */
[C---:B------:R-:W-:Y:S02]  /*07d0*/  IMAD.WIDE R12, R15.reuse, 0x4, R10 ;  /* 0x000000040f0c7825 */ /* 0x040fe400078e020a */
[----:B------:R-:W2:Y:S02]  /*07e0*/  LDG.E R10, desc[UR6][R10.64] ;  /* 0x000000060a0a7981 */ /* 0x000ea4000c1e1900 */
[C---:B------:R-:W-:Y:S02]  /*07f0*/  IMAD.WIDE R8, R15.reuse, 0x4, R12 ;  /* 0x000000040f087825 */ /* 0x040fe400078e020c */
        /* <DEDUP_REMOVED lines=9> */
.L_x_13:
[----:B------:R-:W-:Y:S05]  /*0890*/  @!P3 BRA `(.L_x_11) ;  /* 0x00000000003cb947 */ /* 0x000fea0003800000 */
[----:B------:R-:W1:Y:S08]  /*08a0*/  LDC R13, c[0x0][0x398] ;  /* 0x0000e600ff0d7b82 */ /* 0x000e700000000800 */
[----:B0-----:R-:W0:Y:S01]  /*08b0*/  LDC.64 R8, c[0x0][0x380] ;  /* 0x0000e000ff087b82 */ /* 0x001e220000000a00 */
[----:B-1----:R-:W-:-:S04]  /*08c0*/  IMAD R11, R19, R13, R4 ;  /* 0x0000000d130b7224 */ /* 0x002fc800078e0204 */
[----:B0-----:R-:W-:-:S05]  /*08d0*/  IMAD.WIDE R8, R11, 0x4, R8 ;  /* 0x000000040b087825 */ /* 0x001fca00078e0208 */
[----:B------:R-:W2:Y:S01]  /*08e0*/  LDG.E R10, desc[UR6][R8.64] ;  /* 0x00000006080a7981 */ /* 0x000ea2000c1e1900 */
[----:B------:R-:W-:Y:S01]  /*08f0*/  ISETP.NE.AND P3, PT, R5, 0x1, PT ;  /* 0x000000010500780c */ /* 0x000fe20003f65270 */
[----:B--2--5:R-:W-:-:S12]  /*0900*/  IMAD R27, R7, R10, R27 ;  /* 0x0000000a071b7224 */ /* 0x024fd800078e021b */
[----:B------:R-:W-:Y:S05]  /*0910*/  @!P3 BRA `(.L_x_11) ;  /* 0x00000000001cb947 */ /* 0x000fea0003800000 */
[----:B------:R-:W-:Y:S01]  /*0920*/  ISETP.NE.AND P3, PT, R5, 0x2, PT ;  /* 0x000000020500780c */ /* 0x000fe20003f65270 */
[----:B------:R-:W-:-:S12]  /*0930*/  IMAD.WIDE R10, R13, 0x4, R8 ;  /* 0x000000040d0a7825 */ /* 0x000fd800078e0208 */
[----:B------:R-:W-:Y:S02]  /*0940*/  @P3 IMAD.WIDE R8, R13, 0x4, R10 ;  /* 0x000000040d083825 */ /* 0x000fe400078e020a */
[----:B------:R-:W2:Y:S04]  /*0950*/  LDG.E R10, desc[UR6][R10.64] ;  /* 0x000000060a0a7981 */ /* 0x000ea8000c1e1900 */
[----:B------:R-:W3:Y:S01]  /*0960*/  @P3 LDG.E R8, desc[UR6][R8.64] ;  /* 0x0000000608083981 */ /* 0x000ee2000c1e1900 */
[----:B--2---:R-:W-:-:S04]  /*0970*/  IMAD R27, R7, R10, R27 ;  /* 0x0000000a071b7224 */ /* 0x004fc800078e021b */
[----:B---3--:R-:W-:-:S07]  /*0980*/  @P3 IMAD R27, R7, R8, R27 ;  /* 0x00000008071b3224 */ /* 0x008fce00078e021b */
.L_x_11:
        /* <DEDUP_REMOVED lines=8> */
.L_x_15:
        /* <DEDUP_REMOVED lines=15> */
.L_x_26:


//--------------------- .text._Z9mtrxToVecPiS_S_i --------------------------
	.section	.text._Z9mtrxToVecPiS_S_i,"ax",@progbits
	.align	128
        .global         _Z9mtrxToVecPiS_S_i
        .type           _Z9mtrxToVecPiS_S_i,@function
        .size           _Z9mtrxToVecPiS_S_i,(.L_x_27 - _Z9mtrxToVecPiS_S_i)
        .other          _Z9mtrxToVecPiS_S_i,@"STO_CUDA_ENTRY STV_DEFAULT"
_Z9mtrxToVecPiS_S_i:
.text._Z9mtrxToVecPiS_S_i:
        /* <DEDUP_REMOVED lines=14> */
.L_x_17:
[C---:B0-----:R-:W-:Y:S01]  /*00e0*/  IMAD.WIDE R2, R0.reuse, 0x4, R4 ;  /* 0x0000000400027825 */ /* 0x041fe200078e0204 */
[----:B------:R-:W-:-:S04]  /*00f0*/  IADD3 R0, PT, PT, R0, UR4, RZ ;  /* 0x0000000400007c10 */ /* 0x000fc8000fffe0ff */
[----:B-1----:R2:W-:Y:S01]  /*0100*/  STG.E desc[UR6][R2.64], RZ ;  /* 0x000000ff02007986 */ /* 0x0025e2000c101906 */
[----:B------:R-:W-:-:S13]  /*0110*/  ISETP.GE.AND P0, PT, R0, R7, PT ;  /* 0x000000070000720c */ /* 0x000fda0003f06270 */
[----:B--2---:R-:W-:Y:S05]  /*0120*/  @!P0 BRA `(.L_x_17) ;  /* 0xfffffffc00ec8947 */ /* 0x004fea000383ffff */
[----:B------:R-:W-:Y:S05]  /*0130*/  EXIT ;  /* 0x000000000000794d */ /* 0x000fea0003800000 */
.L_x_16:
        /* <DEDUP_REMOVED lines=11> */
.L_x_23:
        /* <DEDUP_REMOVED lines=9> */
.L_x_19:
[----:B------:R-:W0:Y:S08]  /*0280*/  LDC.64 R22, c[0x0][0x380] ;  /* 0x0000e000ff167b82 */ /* 0x000e300000000a00 */
[----:B------:R-:W1:Y:S01]  /*0290*/  LDC R11, c[0x0][0x398] ;  /* 0x0000e600ff0b7b82 */ /* 0x000e620000000800 */
[----:B0-----:R-:W-:-:S05]  /*02a0*/  IMAD.WIDE R22, R9, 0x4, R22 ;  /* 0x0000000409167825 */ /* 0x001fca00078e0216 */
[----:B------:R1:W2:Y:S02]  /*02b0*/  LDG.E R28, desc[UR6][R22.64] ;  /* 0x00000006161c7981 */ /* 0x0002a4000c1e1900 */
[----:B-1----:R-:W-:-:S05]  /*02c0*/  IMAD.WIDE.U32 R22, R11, 0x4, R22 ;  /* 0x000000040b167825 */ /* 0x002fca00078e0016 */
[----:B------:R-:W3:Y:S01]  /*02d0*/  LDG.E R26, desc[UR6][R22.64] ;  /* 0x00000006161a7981 */ /* 0x000ee2000c1e1900 */
[----:B------:R-:W-:-:S05]  /*02e0*/  IMAD.WIDE.U32 R12, R11, 0x4, R22 ;  /* 0x000000040b0c7825 */ /* 0x000fca00078e0016 */
[----:B------:R0:W4:Y:S01]  /*02f0*/  LDG.E R10, desc[UR6][R12.64] ;  /* 0x000000060c0a7981 */ /* 0x000122000c1e1900 */
[----:B------:R-:W-:-:S05]  /*0300*/  IMAD.WIDE.U32 R16, R11, 0x4, R12 ;  /* 0x000000040b107825 */ /* 0x000fca00078e000c */
[----:B------:R1:W4:Y:S01]  /*0310*/  LDG.E R25, desc[UR6][R16.64] ;  /* 0x0000000610197981 */ /* 0x000322000c1e1900 */
[----:B------:R-:W-:-:S05]  /*0320*/  IMAD.WIDE.U32 R20, R11, 0x4, R16 ;  /* 0x000000040b147825 */ /* 0x000fca00078e0010 */
[----:B------:R-:W4:Y:S01]  /*0330*/  LDG.E R24, desc[UR6][R20.64] ;  /* 0x0000000614187981 */ /* 0x000f22000c1e1900 */
[----:B------:R-:W-:-:S05]  /*0340*/  IMAD.WIDE.U32 R14, R11, 0x4, R20 ;  /* 0x000000040b0e7825 */ /* 0x000fca00078e0014 */
[----:B------:R1:W4:Y:S01]  /*0350*/  LDG.E R23, desc[UR6][R14.64] ;  /* 0x000000060e177981 */ /* 0x000322000c1e1900 */
[----:B------:R-:W-:-:S05]  /*0360*/  IMAD.WIDE.U32 R18, R11, 0x4, R14 ;  /* 0x000000040b127825 */ /* 0x000fca00078e000e */
[----:B------:R-:W4:Y:S01]  /*0370*/  LDG.E R22, desc[UR6][R18.64] ;  /* 0x0000000612167981 */ /* 0x000f22000c1e1900 */
[----:B0-----:R-:W-:-:S05]  /*0380*/  IMAD.WIDE.U32 R12, R11, 0x4, R18 ;  /* 0x000000040b0c7825 */ /* 0x001fca00078e0012 */
[----:B------:R0:W4:Y:S01]  /*0390*/  LDG.E R21, desc[UR6][R12.64] ;  /* 0x000000060c157981 */ /* 0x000122000c1e1900 */
[----:B-1----:R-:W-:-:S05]  /*03a0*/  IMAD.WIDE.U32 R16, R11, 0x4, R12 ;  /* 0x000000040b107825 */ /* 0x002fca00078e000c */
[----:B------:R1:W4:Y:S01]  /*03b0*/  LDG.E R20, desc[UR6][R16.64] ;  /* 0x0000000610147981 */ /* 0x000322000c1e1900 */
[----:B------:R-:W-:-:S05]  /*03c0*/  IMAD.WIDE.U32 R14, R11, 0x4, R16 ;  /* 0x000000040b0e7825 */ /* 0x000fca00078e0010 */
[----:B------:R1:W4:Y:S01]  /*03d0*/  LDG.E R19, desc[UR6][R14.64] ;  /* 0x000000060e137981 */ /* 0x000322000c1e1900 */
[----:B0-----:R-:W-:-:S05]  /*03e0*/  IMAD.WIDE.U32 R12, R11, 0x4, R14 ;  /* 0x000000040b0c7825 */ /* 0x001fca00078e000e */
[----:B------:R-:W4:Y:S01]  /*03f0*/  LDG.E R18, desc[UR6][R12.64] ;  /* 0x000000060c127981 */ /* 0x000f22000c1e1900 */
[----:B-1----:R-:W-:-:S04]  /*0400*/  IMAD.WIDE.U32 R16, R11, 0x4, R12 ;  /* 0x000000040b107825 */ /* 0x002fc800078e000c */
[C---:B------:R-:W-:Y:S01]  /*0410*/  IMAD.WIDE.U32 R14, R11.reuse, 0x4, R16 ;  /* 0x000000040b0e7825 */ /* 0x040fe200078e0010 */
[----:B------:R0:W4:Y:S03]  /*0420*/  LDG.E R13, desc[UR6][R16.64] ;  /* 0x00000006100d7981 */ /* 0x000126000c1e1900 */
[C---:B0-----:R-:W-:Y:S02]  /*0430*/  IMAD.WIDE.U32 R16, R11.reuse, 0x4, R14 ;  /* 0x000000040b107825 */ /* 0x041fe400078e000e */
[----:B------:R-:W4:Y:S04]  /*0440*/  LDG.E R15, desc[UR6][R14.64] ;  /* 0x000000060e0f7981 */ /* 0x000f28000c1e1900 */
[----:B------:R0:W4:Y:S02]  /*0450*/  LDG.E R14, desc[UR6][R16.64] ;  /* 0x00000006100e7981 */ /* 0x000124000c1e1900 */
[----:B0-----:R-:W-:-:S04]  /*0460*/  IMAD.WIDE.U32 R16, R11, 0x4, R16 ;  /* 0x000000040b107825 */ /* 0x001fc800078e0010 */
[----:B--2--5:R-:W-:-:S04]  /*0470*/  IMAD R12, R7, R28, R27 ;  /* 0x0000001c070c7224 */ /* 0x024fc800078e021b */
[----:B---3--:R-:W-:Y:S02]  /*0480*/  IMAD R27, R7, R26, R12 ;  /* 0x0000001a071b7224 */ /* 0x008fe400078e020c */
[----:B------:R0:W2:Y:S02]  /*0490*/  LDG.E R26, desc[UR6][R16.64] ;  /* 0x00000006101a7981 */ /* 0x0000a4000c1e1900 */
[----:B0-----:R-:W-:-:S05]  /*04a0*/  IMAD.WIDE.U32 R16, R11, 0x4, R16 ;  /* 0x000000040b107825 */ /* 0x001fca00078e0010 */
        /* <DEDUP_REMOVED lines=20> */
.L_x_18:
        /* <DEDUP_REMOVED lines=9> */
[----:B------:R-:W-:-:S04]  /*0680*/  IMAD.WIDE.U32 R20, R23, 0x4, R24 ;  /* 0x0000000417147825 */ /* 0x000fc800078e0018 */
[C---:B------:R-:W-:Y:S02]  /*0690*/  IMAD.WIDE.U32 R10, R23.reuse, 0x4, R20 ;  /* 0x00000004170a7825 */ /* 0x040fe400078e0014 */
[----:B------:R-:W3:Y:S02]  /*06a0*/  LDG.E R20, desc[UR6][R20.64] ;  /* 0x0000000614147981 */ /* 0x000ee4000c1e1900 */
[C---:B------:R-:W-:Y:S02]  /*06b0*/  IMAD.WIDE.U32 R8, R23.reuse, 0x4, R10 ;  /* 0x0000000417087825 */ /* 0x040fe400078e000a */
[----:B------:R-:W4:Y:S02]  /*06c0*/  LDG.E R10, desc[UR6][R10.64] ;  /* 0x000000060a0a7981 */ /* 0x000f24000c1e1900 */
[C---:B------:R-:W-:Y:S02]  /*06d0*/  IMAD.WIDE.U32 R12, R23.reuse, 0x4, R8 ;  /* 0x00000004170c7825 */ /* 0x040fe400078e0008 */
[----:B------:R-:W4:Y:S02]  /*06e0*/  LDG.E R8, desc[UR6][R8.64] ;  /* 0x0000000608087981 */ /* 0x000f24000c1e1900 */
[----:B------:R-:W-:-:S02]  /*06f0*/  IMAD.WIDE.U32 R14, R23, 0x4, R12 ;  /* 0x00000004170e7825 */ /* 0x000fc400078e000c */
[----:B------:R-:W4:Y:S02]  /*0700*/  LDG.E R12, desc[UR6][R12.64] ;  /* 0x000000060c0c7981 */ /* 0x000f24000c1e1900 */
[C---:B------:R-:W-:Y:S02]  /*0710*/  IMAD.WIDE.U32 R16, R23.reuse, 0x4, R14 ;  /* 0x0000000417107825 */ /* 0x040fe400078e000e */
[----:B------:R-:W4:Y:S02]  /*0720*/  LDG.E R14, desc[UR6][R14.64] ;  /* 0x000000060e0e7981 */ /* 0x000f24000c1e1900 */
[----:B------:R-:W-:Y:S02]  /*0730*/  IMAD.WIDE.U32 R22, R23, 0x4, R16 ;  /* 0x0000000417167825 */ /* 0x000fe400078e0010 */
        /* <DEDUP_REMOVED lines=11> */
.L_x_21:
[----:B------:R-:W-:Y:S05]  /*07f0*/  @!P3 BRA `(.L_x_20) ;  /* 0x000000000088b947 */ /* 0x000fea0003800000 */
[----:B------:R-:W-:Y:S01]  /*0800*/  ISETP.NE.AND P3, PT, R5, RZ, PT ;  /* 0x000000ff0500720c */ /* 0x000fe20003f65270 */
[----:B------:R-:W-:-:S12]  /*0810*/  @!P2 BRA `(.L_x_22) ;  /* 0x000000000040a947 */ /* 0x000fd80003800000 */
[----:B------:R-:W1:Y:S08]  /*0820*/  LDC R15, c[0x0][0x398] ;  /* 0x0000e600ff0f7b82 */ /* 0x000e700000000800 */
[----:B0-----:R-:W0:Y:S01]  /*0830*/  LDC.64 R8, c[0x0][0x380] ;  /* 0x0000e000ff087b82 */ /* 0x001e220000000a00 */
[----:B-1----:R-:W-:-:S04]  /*0840*/  IMAD R11, R19, R15, R0 ;  /* 0x0000000f130b7224 */ /* 0x002fc800078e0200 */
[----:B0-----:R-:W-:-:S04]  /*0850*/  IMAD.WIDE R10, R11, 0x4, R8 ;  /* 0x000000040b0a7825 */ /* 0x001fc800078e0208 */
[C---:B------:R-:W-:Y:S02]  /*0860*/  IMAD.WIDE.U32 R12, R15.reuse, 0x4, R10 ;  /* 0x000000040f0c7825 */ /* 0x040fe400078e000a */
[----:B------:R-:W2:Y:S02]  /*0870*/  LDG.E R10, desc[UR6][R10.64] ;  /* 0x000000060a0a7981 */ /* 0x000ea4000c1e1900 */
[C---:B------:R-:W-:Y:S02]  /*0880*/  IMAD.WIDE.U32 R8, R15.reuse, 0x4, R12 ;  /* 0x000000040f087825 */ /* 0x040fe400078e000c */
[----:B------:R-:W3:Y:S02]  /*0890*/  LDG.E R12, desc[UR6][R12.64] ;  /* 0x000000060c0c7981 */ /* 0x000ee4000c1e1900 */
[----:B------:R-:W-:Y:S02]  /*08a0*/  IMAD.WIDE.U32 R14, R15, 0x4, R8 ;  /* 0x000000040f0e7825 */ /* 0x000fe400078e0008 */
[----:B------:R-:W4:Y:S04]  /*08b0*/  LDG.E R8, desc[UR6][R8.64] ;  /* 0x0000000608087981 */ /* 0x000f28000c1e1900 */
[----:B------:R-:W4:Y:S01]  /*08c0*/  LDG.E R14, desc[UR6][R14.64] ;  /* 0x000000060e0e7981 */ /* 0x000f22000c1e1900 */
[----:B------:R-:W-:Y:S01]  /*08d0*/  IADD3 R19, PT, PT, R19, 0x4, RZ ;  /* 0x0000000413137810 */ /* 0x000fe20007ffe0ff */
[----:B--2--5:R-:W-:-:S04]  /*08e0*/  IMAD R16, R7, R10, R27 ;  /* 0x0000000a07107224 */ /* 0x024fc800078e021b */
[----:B---3--:R-:W-:-:S04]  /*08f0*/  IMAD R16, R7, R12, R16 ;  /* 0x0000000c07107224 */ /* 0x008fc800078e0210 */
[----:B----4-:R-:W-:-:S04]  /*0900*/  IMAD R16, R7, R8, R16 ;  /* 0x0000000807107224 */ /* 0x010fc800078e0210 */
[----:B------:R-:W-:-:S07]  /*0910*/  IMAD R27, R7, R14, R16 ;  /* 0x0000000e071b7224 */ /* 0x000fce00078e0210 */
.L_x_22:
        /* <DEDUP_REMOVED lines=10> */
[----:B------:R-:W-:-:S12]  /*09c0*/  IMAD.WIDE.U32 R10, R13, 0x4, R8 ;  /* 0x000000040d0a7825 */ /* 0x000fd800078e0008 */
[----:B------:R-:W-:Y:S02]  /*09d0*/  @P3 IMAD.WIDE.U32 R8, R13, 0x4, R10 ;  /* 0x000000040d083825 */ /* 0x000fe400078e000a */
[----:B------:R-:W2:Y:S04]  /*09e0*/  LDG.E R10, desc[UR6][R10.64] ;  /* 0x000000060a0a7981 */ /* 0x000ea8000c1e1900 */
[----:B------:R-:W3:Y:S01]  /*09f0*/  @P3 LDG.E R8, desc[UR6][R8.64] ;  /* 0x0000000608083981 */ /* 0x000ee2000c1e1900 */
[----:B--2---:R-:W-:-:S04]  /*0a00*/  IMAD R27, R7, R10, R27 ;  /* 0x0000000a071b7224 */ /* 0x004fc800078e021b */
[----:B---3--:R-:W-:-:S07]  /*0a10*/  @P3 IMAD R27, R7, R8, R27 ;  /* 0x00000008071b3224 */ /* 0x008fce00078e021b */
.L_x_20:
        /* <DEDUP_REMOVED lines=8> */
.L_x_24:
        /* <DEDUP_REMOVED lines=14> */
.L_x_27:


//--------------------- .nv.shared.reserved.0     --------------------------
	.section	.nv.shared.reserved.0,"aw",@nobits
	.weak		__nv_reservedSMEM_offset_0_alias
	.size		__nv_reservedSMEM_offset_0_alias, 0, 64
	.other		__nv_reservedSMEM_offset_0_alias,@"STO_CUDA_RESERVED_SHARED STV_DEFAULT"
__nv_reservedSMEM_offset_0_alias:
	.zero		0
	.zero		64


//--------------------- .nv.constant0._Z18transposeMtrxToVecPiS_S_i --------------------------
	.section	.nv.constant0._Z18transposeMtrxToVecPiS_S_i,"a",@progbits
	.sectionflags	@""
	.align	4
.nv.constant0._Z18transposeMtrxToVecPiS_S_i:
	.zero		924


//--------------------- .nv.constant0._Z10mtrxToVecYPiS_S_i --------------------------
	.section	.nv.constant0._Z10mtrxToVecYPiS_S_i,"a",@progbits
	.sectionflags	@""
	.align	4
.nv.constant0._Z10mtrxToVecYPiS_S_i:
	.zero		924


//--------------------- .nv.constant0._Z9mtrxToVecPiS_S_i --------------------------
	.section	.nv.constant0._Z9mtrxToVecPiS_S_i,"a",@progbits
	.sectionflags	@""
	.align	4
.nv.constant0._Z9mtrxToVecPiS_S_i:
	.zero		924


//--------------------- SYMBOLS --------------------------

	.type		.nv.reservedSmem.offset0,@object
	.size		.nv.reservedSmem.offset0,0x4
